	.headerflags	@"EF_CUDA_TEXMODE_UNIFIED EF_CUDA_64BIT_ADDRESS EF_CUDA_ACCELERATORS EF_CUDA_SM90 EF_CUDA_VIRTUAL_SM(EF_CUDA_SM90)"
	.elftype	@"ET_EXEC"


//--------------------- .nv.info                  --------------------------
	.section	.nv.info,"",@"SHT_CUDA_INFO"
	.align	4


	//----- nvinfo : EIATTR_REGCOUNT
	.align		4
        /*0000*/ 	.byte	0x04, 0x2f
        /*0002*/ 	.short	(.L_3 - .L_2)
	.align		4
.L_2:
        /*0004*/ 	.word	index@(triton_poi_fused__native_batch_norm_legit_no_training_add_mul_softplus_tanh_6)
        /*0008*/ 	.word	0x00000028


	//----- nvinfo : EIATTR_MIN_STACK_SIZE
	.align		4
.L_3:
        /*000c*/ 	.byte	0x04, 0x12
        /*000e*/ 	.short	(.L_5 - .L_4)
	.align		4
.L_4:
        /*0010*/ 	.word	index@(triton_poi_fused__native_batch_norm_legit_no_training_add_mul_softplus_tanh_6)
        /*0014*/ 	.word	0x00000000


	//----- nvinfo : EIATTR_FRAME_SIZE
	.align		4
.L_5:
        /*0018*/ 	.byte	0x04, 0x11
        /*001a*/ 	.short	(.L_7 - .L_6)
	.align		4
.L_6:
        /*001c*/ 	.word	index@(triton_poi_fused__native_batch_norm_legit_no_training_add_mul_softplus_tanh_6)
        /*0020*/ 	.word	0x00000000


	//----- nvinfo : EIATTR_MIN_STACK_SIZE
	.align		4
.L_7:
        /*0024*/ 	.byte	0x04, 0x12
        /*0026*/ 	.short	(.L_9 - .L_8)
	.align		4
.L_8:
        /*0028*/ 	.word	index@(triton_poi_fused__native_batch_norm_legit_no_training_add_mul_softplus_tanh_6)
        /*002c*/ 	.word	0x00000000
.L_9:


//--------------------- .nv.info.triton_poi_fused__native_batch_norm_legit_no_training_add_mul_softplus_tanh_6 --------------------------
	.section	.nv.info.triton_poi_fused__native_batch_norm_legit_no_training_add_mul_softplus_tanh_6,"",@"SHT_CUDA_INFO"
	.sectionflags	@""
	.align	4


	//----- nvinfo : EIATTR_CUDA_API_VERSION
	.align		4
        /*0000*/ 	.byte	0x04, 0x37
        /*0002*/ 	.short	(.L_11 - .L_10)
.L_10:
        /*0004*/ 	.word	0x0000007c


	//----- nvinfo : EIATTR_KPARAM_INFO
	.align		4
.L_11:
        /*0008*/ 	.byte	0x04, 0x17
        /*000a*/ 	.short	(.L_13 - .L_12)
.L_12:
        /*000c*/ 	.word	0x00000000
        /*0010*/ 	.short	0x0007
        /*0012*/ 	.short	0x0038
        /*0014*/ 	.byte	0x00, 0xf0, 0x11, 0x00


	//----- nvinfo : EIATTR_KPARAM_INFO
	.align		4
.L_13:
        /*0018*/ 	.byte	0x04, 0x17
        /*001a*/ 	.short	(.L_15 - .L_14)
.L_14:
        /*001c*/ 	.word	0x00000000
        /*0020*/ 	.short	0x0006
        /*0022*/ 	.short	0x0030
        /*0024*/ 	.byte	0x00, 0xf4, 0x21, 0x00


	//----- nvinfo : EIATTR_KPARAM_INFO
	.align		4
.L_15:
        /*0028*/ 	.byte	0x04, 0x17
        /*002a*/ 	.short	(.L_17 - .L_16)
.L_16:
        /*002c*/ 	.word	0x00000000
        /*0030*/ 	.short	0x0005
        /*0032*/ 	.short	0x0028
        /*0034*/ 	.byte	0x00, 0xf4, 0x21, 0x00


	//----- nvinfo : EIATTR_KPARAM_INFO
	.align		4
.L_17:
        /*0038*/ 	.byte	0x04, 0x17
        /*003a*/ 	.short	(.L_19 - .L_18)
.L_18:
        /*003c*/ 	.word	0x00000000
        /*0040*/ 	.short	0x0004
        /*0042*/ 	.short	0x0020
        /*0044*/ 	.byte	0x00, 0xf4, 0x21, 0x00


	//----- nvinfo : EIATTR_KPARAM_INFO
	.align		4
.L_19:
        /*0048*/ 	.byte	0x04, 0x17
        /*004a*/ 	.short	(.L_21 - .L_20)
.L_20:
        /*004c*/ 	.word	0x00000000
        /*0050*/ 	.short	0x0003
        /*0052*/ 	.short	0x0018
        /*0054*/ 	.byte	0x00, 0xf4, 0x21, 0x00


	//----- nvinfo : EIATTR_KPARAM_INFO
	.align		4
.L_21:
        /*0058*/ 	.byte	0x04, 0x17
        /*005a*/ 	.short	(.L_23 - .L_22)
.L_22:
        /*005c*/ 	.word	0x00000000
        /*0060*/ 	.short	0x0002
        /*0062*/ 	.short	0x0010
        /*0064*/ 	.byte	0x00, 0xf4, 0x21, 0x00


	//----- nvinfo : EIATTR_KPARAM_INFO
	.align		4
.L_23:
        /*0068*/ 	.byte	0x04, 0x17
        /*006a*/ 	.short	(.L_25 - .L_24)
.L_24:
        /*006c*/ 	.word	0x00000000
        /*0070*/ 	.short	0x0001
        /*0072*/ 	.short	0x0008
        /*0074*/ 	.byte	0x00, 0xf4, 0x21, 0x00


	//----- nvinfo : EIATTR_KPARAM_INFO
	.align		4
.L_25:
        /*0078*/ 	.byte	0x04, 0x17
        /*007a*/ 	.short	(.L_27 - .L_26)
.L_26:
        /*007c*/ 	.word	0x00000000
        /*0080*/ 	.short	0x0000
        /*0082*/ 	.short	0x0000
        /*0084*/ 	.byte	0x00, 0xf4, 0x21, 0x00


	//----- nvinfo : EIATTR_SPARSE_MMA_MASK
	.align		4
.L_27:
        /*0088*/ 	.byte	0x03, 0x50
        /*008a*/ 	.short	0x0000


	//----- nvinfo : EIATTR_MAXREG_COUNT
	.align		4
        /*008c*/ 	.byte	0x03, 0x1b
        /*008e*/ 	.short	0x00ff


	//----- nvinfo : EIATTR_EXIT_INSTR_OFFSETS
	.align		4
        /*0090*/ 	.byte	0x04, 0x1c
        /*0092*/ 	.short	(.L_29 - .L_28)


	//   ....[0]....
.L_28:
        /*0094*/ 	.word	0x00002410


	//----- nvinfo : EIATTR_REQNTID
	.align		4
.L_29:
        /*0098*/ 	.byte	0x04, 0x10
        /*009a*/ 	.short	(.L_31 - .L_30)
.L_30:
        /*009c*/ 	.word	0x00000080
        /*00a0*/ 	.word	0x00000001
        /*00a4*/ 	.word	0x00000001


	//----- nvinfo : EIATTR_CRS_STACK_SIZE
	.align		4
.L_31:
        /*00a8*/ 	.byte	0x04, 0x1e
        /*00aa*/ 	.short	(.L_33 - .L_32)
.L_32:
        /*00ac*/ 	.word	0x00000000


	//----- nvinfo : EIATTR_CBANK_PARAM_SIZE
	.align		4
.L_33:
        /*00b0*/ 	.byte	0x03, 0x19
        /*00b2*/ 	.short	0x003c


	//----- nvinfo : EIATTR_PARAM_CBANK
	.align		4
        /*00b4*/ 	.byte	0x04, 0x0a
        /*00b6*/ 	.short	(.L_35 - .L_34)
	.align		4
.L_34:
        /*00b8*/ 	.word	index@(.nv.constant0.triton_poi_fused__native_batch_norm_legit_no_training_add_mul_softplus_tanh_6)
        /*00bc*/ 	.short	0x0210
        /*00be*/ 	.short	0x003c


	//----- nvinfo : EIATTR_SW_WAR
	.align		4
.L_35:
        /*00c0*/ 	.byte	0x04, 0x36
        /*00c2*/ 	.short	(.L_37 - .L_36)
.L_36:
        /*00c4*/ 	.word	0x00000008
.L_37:


//--------------------- .nv.callgraph             --------------------------
	.section	.nv.callgraph,"",@"SHT_CUDA_CALLGRAPH"
	.align	4
	.sectionentsize	8
	.align		4
        /*0000*/ 	.word	0x00000000
	.align		4
        /*0004*/ 	.word	0xffffffff
	.align		4
        /*0008*/ 	.word	0x00000000
	.align		4
        /*000c*/ 	.word	0xfffffffe
	.align		4
        /*0010*/ 	.word	0x00000000
	.align		4
        /*0014*/ 	.word	0xfffffffd
	.align		4
        /*0018*/ 	.word	0x00000000
	.align		4
        /*001c*/ 	.word	0xfffffffc


//--------------------- .nv.constant4             --------------------------
	.section	.nv.constant4,"a",@progbits
	.align	8
	.align		8
.nv.constant4:
        /*0000*/ 	.dword	_$_str
	.align		8
        /*0008*/ 	.dword	_$_str_$_2


//--------------------- .text.triton_poi_fused__native_batch_norm_legit_no_training_add_mul_softplus_tanh_6 --------------------------
	.section	.text.triton_poi_fused__native_batch_norm_legit_no_training_add_mul_softplus_tanh_6,"ax",@progbits
	.align	128
        .global         triton_poi_fused__native_batch_norm_legit_no_training_add_mul_softplus_tanh_6
        .type           triton_poi_fused__native_batch_norm_legit_no_training_add_mul_softplus_tanh_6,@function
        .size           triton_poi_fused__native_batch_norm_legit_no_training_add_mul_softplus_tanh_6,(.L_x_41 - triton_poi_fused__native_batch_norm_legit_no_training_add_mul_softplus_tanh_6)
        .other          triton_poi_fused__native_batch_norm_legit_no_training_add_mul_softplus_tanh_6,@"STO_CUDA_ENTRY STV_DEFAULT"
triton_poi_fused__native_batch_norm_legit_no_training_add_mul_softplus_tanh_6:
.text.triton_poi_fused__native_batch_norm_legit_no_training_add_mul_softplus_tanh_6:
[----:B------:R-:W0:Y:S01]  /*0000*/  LDC R1, c[0x0][0x28] ;  /* 0x00000a00ff017b82 */ /* 0x000e220000000800 */
[----:B------:R-:W1:Y:S07]  /*0010*/  S2R R0, SR_TID.X ;  /* 0x0000000000007919 */ /* 0x000e6e0000002100 */
[----:B------:R-:W2:Y:S01]  /*0020*/  LDC.64 R4, c[0x0][0x228] ;  /* 0x00008a00ff047b82 */ /* 0x000ea20000000a00 */
[----:B------:R-:W-:Y:S01]  /*0030*/  ULDC.64 UR4, c[0x0][0x208] ;  /* 0x0000820000047ab9 */ /* 0x000fe20000000a00 */
[----:B------:R-:W3:Y:S06]  /*0040*/  S2R R7, SR_CTAID.X ;  /* 0x0000000000077919 */ /* 0x000eec0000002500 */
[----:B------:R-:W4:Y:S08]  /*0050*/  LDC.64 R16, c[0x0][0x220] ;  /* 0x00008800ff107b82 */ /* 0x000f300000000a00 */
[----:B------:R-:W5:Y:S08]  /*0060*/  LDC.64 R20, c[0x0][0x230] ;  /* 0x00008c00ff147b82 */ /* 0x000f700000000a00 */
[----:B------:R-:W5:Y:S01]  /*0070*/  LDC.64 R24, c[0x0][0x238] ;  /* 0x00008e00ff187b82 */ /* 0x000f620000000a00 */
[----:B-1----:R-:W-:-:S07]  /*0080*/  SHF.L.U32 R0, R0, 0x2, RZ ;  /* 0x0000000200007819 */ /* 0x002fce00000006ff */
[----:B------:R-:W1:Y:S01]  /*0090*/  LDC.64 R34, c[0x0][0x240] ;  /* 0x00009000ff227b82 */ /* 0x000e620000000a00 */
[----:B---3--:R-:W-:Y:S02]  /*00a0*/  SHF.R.S32.HI R3, RZ, 0x15, R7 ;  /* 0x00000015ff037819 */ /* 0x008fe40000011407 */
[----:B------:R-:W-:Y:S02]  /*00b0*/  LOP3.LUT R0, R0, 0x1fc, RZ, 0xc0, !PT ;  /* 0x000001fc00007812 */ /* 0x000fe400078ec0ff */
[----:B------:R-:W-:Y:S02]  /*00c0*/  SGXT R3, R3, 0x1 ;  /* 0x000000010303781a */ /* 0x000fe40000000200 */
[----:B------:R-:W-:-:S04]  /*00d0*/  LEA R32, R7, R0, 0xa ;  /* 0x0000000007207211 */ /* 0x000fc800078e50ff */
[----:B------:R-:W-:-:S04]  /*00e0*/  LEA.HI R3, R3, R32, RZ, 0x9 ;  /* 0x0000002003037211 */ /* 0x000fc800078f48ff */
[----:B------:R-:W-:-:S04]  /*00f0*/  LOP3.LUT R3, R3, 0xfffffe00, RZ, 0xc0, !PT ;  /* 0xfffffe0003037812 */ /* 0x000fc800078ec0ff */
[----:B------:R-:W-:Y:S02]  /*0100*/  IADD3 R9, R32, -R3, RZ ;  /* 0x8000000320097210 */ /* 0x000fe40007ffe0ff */
[----:B------:R-:W3:Y:S03]  /*0110*/  LDC.64 R2, c[0x0][0x218] ;  /* 0x00008600ff027b82 */ /* 0x000ee60000000a00 */
[----:B--2---:R-:W-:-:S06]  /*0120*/  IMAD.WIDE R4, R9, 0x4, R4 ;  /* 0x0000000409047825 */ /* 0x004fcc00078e0204 */
[----:B------:R-:W2:Y:S01]  /*0130*/  LDG.E.EL.128 R4, desc[UR4][R4.64] ;  /* 0x0000000404047981 */ /* 0x000ea2000c2e1d00 */
[----:B----4-:R-:W-:-:S04]  /*0140*/  IMAD.WIDE R16, R9, 0x4, R16 ;  /* 0x0000000409107825 */ /* 0x010fc800078e0210 */
[C---:B0----5:R-:W-:Y:S02]  /*0150*/  IMAD.WIDE R20, R9.reuse, 0x4, R20 ;  /* 0x0000000409147825 */ /* 0x061fe400078e0214 */
[----:B------:R-:W4:Y:S02]  /*0160*/  LDG.E.EL.128 R16, desc[UR4][R16.64] ;  /* 0x0000000410107981 */ /* 0x000f24000c2e1d00 */
[----:B------:R-:W-:Y:S02]  /*0170*/  IMAD.WIDE R24, R9, 0x4, R24 ;  /* 0x0000000409187825 */ /* 0x000fe400078e0218 */
[----:B------:R-:W5:Y:S02]  /*0180*/  LDG.E.EL.128 R20, desc[UR4][R20.64] ;  /* 0x0000000414147981 */ /* 0x000f64000c2e1d00 */
[C---:B---3--:R-:W-:Y:S02]  /*0190*/  IMAD.WIDE R2, R32.reuse, 0x4, R2 ;  /* 0x0000000420027825 */ /* 0x048fe400078e0202 */
[----:B------:R-:W5:Y:S04]  /*01a0*/  LDG.E.EL.128 R24, desc[UR4][R24.64] ;  /* 0x0000000418187981 */ /* 0x000f68000c2e1d00 */
[----:B------:R-:W4:Y:S04]  /*01b0*/  LDG.E.128 R12, desc[UR4][R2.64] ;  /* 0x00000004020c7981 */ /* 0x000f28000c1e1d00 */
[----:B------:R4:W3:Y:S01]  /*01c0*/  LDG.E.128 R28, desc[UR4][R2.64+0x800] ;  /* 0x00080004021c7981 */ /* 0x0008e2000c1e1d00 */
[----:B------:R-:W-:Y:S01]  /*01d0*/  HFMA2.MMA R0, -RZ, RZ, 1.625, 0 ;  /* 0x3e800000ff007435 */ /* 0x000fe200000001ff */
[----:B-1----:R-:W-:Y:S01]  /*01e0*/  IMAD.WIDE R34, R32, 0x4, R34 ;  /* 0x0000000420227825 */ /* 0x002fe200078e0222 */
[----:B------:R-:W-:Y:S03]  /*01f0*/  BSSY B0, `(.L_x_0) ;  /* 0x0000069000007945 */ /* 0x000fe60003800000 */
[----:B--2---:R-:W-:-:S04]  /*0200*/  FADD R8, R4, 9.9999997473787516356e-06 ;  /* 0x3727c5ac04087421 */ /* 0x004fc80000000000 */
[----:B------:R-:W0:Y:S02]  /*0210*/  MUFU.SQRT R9, R8 ;  /* 0x0000000800097308 */ /* 0x000e240000002000 */
[C---:B0-----:R-:W-:Y:S02]  /*0220*/  FSETP.GT.AND P0, PT, R9.reuse, 8.50705917302346158658e+37, PT ;  /* 0x7e8000000900780b */ /* 0x041fe40003f04000 */
[----:B------:R-:W-:-:S11]  /*0230*/  FSETP.GEU.AND P1, PT, R9, 1.175494350822287508e-38, PT ;  /* 0x008000000900780b */ /* 0x000fd60003f2e000 */
[----:B------:R-:W-:-:S04]  /*0240*/  @P0 FMUL R9, R9, 0.25 ;  /* 0x3e80000009090820 */ /* 0x000fc80000400000 */
[----:B------:R-:W-:-:S04]  /*0250*/  @!P1 FMUL R9, R9, 16777216 ;  /* 0x4b80000009099820 */ /* 0x000fc80000400000 */
[----:B------:R-:W0:Y:S01]  /*0260*/  MUFU.RCP R4, R9 ;  /* 0x0000000900047308 */ /* 0x000e220000001000 */
[----:B------:R-:W-:Y:S01]  /*0270*/  FSEL R11, R0, 1, P0 ;  /* 0x3f800000000b7808 */ /* 0x000fe20000000000 */
[----:B----4-:R-:W-:-:S04]  /*0280*/  FADD R3, R12, -R16 ;  /* 0x800000100c037221 */ /* 0x010fc80000000000 */
[----:B------:R-:W-:-:S04]  /*0290*/  @!P1 FMUL R11, R11, 16777216 ;  /* 0x4b8000000b0b9820 */ /* 0x000fc80000400000 */
[----:B0-----:R-:W-:-:S04]  /*02a0*/  FMUL R4, R4, R11 ;  /* 0x0000000b04047220 */ /* 0x001fc80000400000 */
[----:B------:R-:W-:-:S04]  /*02b0*/  FMUL R3, R3, R4 ;  /* 0x0000000403037220 */ /* 0x000fc80000400000 */
[----:B-----5:R-:W-:-:S04]  /*02c0*/  FFMA R33, R20, R3, R24 ;  /* 0x0000000314217223 */ /* 0x020fc80000000018 */
[----:B------:R-:W-:-:S05]  /*02d0*/  FMUL R3, R33, 1.4426950216293334961 ;  /* 0x3fb8aa3b21037820 */ /* 0x000fca0000400000 */
[----:B------:R-:W-:Y:S01]  /*02e0*/  FSETP.GEU.AND P1, PT, R3, -126, PT ;  /* 0xc2fc00000300780b */ /* 0x000fe20003f2e000 */
[----:B------:R-:W-:-:S12]  /*02f0*/  FADD R2, R5, 9.9999997473787516356e-06 ;  /* 0x3727c5ac05027421 */ /* 0x000fd80000000000 */
[----:B------:R-:W-:-:S04]  /*0300*/  @!P1 FMUL R3, R3, 0.5 ;  /* 0x3f00000003039820 */ /* 0x000fc80000400000 */
[----:B------:R-:W0:Y:S08]  /*0310*/  MUFU.EX2 R12, R3 ;  /* 0x00000003000c7308 */ /* 0x000e300000000800 */
[----:B------:R-:W1:Y:S01]  /*0320*/  MUFU.SQRT R2, R2 ;  /* 0x0000000200027308 */ /* 0x000e620000002000 */
[----:B------:R-:W-:Y:S01]  /*0330*/  FADD R6, R6, 9.9999997473787516356e-06 ;  /* 0x3727c5ac06067421 */ /* 0x000fe20000000000 */
[----:B0-----:R-:W-:-:S04]  /*0340*/  @!P1 FMUL R12, R12, R12 ;  /* 0x0000000c0c0c9220 */ /* 0x001fc80000400000 */
[----:B------:R-:W-:Y:S02]  /*0350*/  FADD.FTZ.RZ R9, R12, 1 ;  /* 0x3f8000000c097421 */ /* 0x000fe4000001c000 */
[----:B------:R0:W2:Y:S01]  /*0360*/  MUFU.SQRT R8, R6 ;  /* 0x0000000600087308 */ /* 0x0000a20000002000 */
[C---:B-1----:R-:W-:Y:S02]  /*0370*/  FSETP.GT.AND P0, PT, R2.reuse, 8.50705917302346158658e+37, PT ;  /* 0x7e8000000200780b */ /* 0x042fe40003f04000 */
[----:B------:R-:W-:Y:S02]  /*0380*/  IADD3 R9, R9, -0x3f400000, RZ ;  /* 0xc0c0000009097810 */ /* 0x000fe40007ffe0ff */
[----:B------:R-:W-:Y:S02]  /*0390*/  FSETP.GEU.AND P2, PT, R2, 1.175494350822287508e-38, PT ;  /* 0x008000000200780b */ /* 0x000fe40003f4e000 */
[----:B------:R-:W-:-:S04]  /*03a0*/  LOP3.LUT R37, R9, 0xff800000, RZ, 0xc0, !PT ;  /* 0xff80000009257812 */ /* 0x000fc800078ec0ff */
[----:B------:R-:W-:Y:S02]  /*03b0*/  IADD3 R3, -R37, 0x40800000, RZ ;  /* 0x4080000025037810 */ /* 0x000fe40007ffe1ff */
[----:B0-----:R-:W-:Y:S01]  /*03c0*/  IADD3 R6, R12, -R37, RZ ;  /* 0x800000250c067210 */ /* 0x001fe20007ffe0ff */
[----:B------:R-:W-:Y:S02]  /*03d0*/  @P0 FMUL R2, R2, 0.25 ;  /* 0x3e80000002020820 */ /* 0x000fe40000400000 */
[----:B------:R-:W-:Y:S01]  /*03e0*/  FFMA.FTZ R9, R3, R0, -1 ;  /* 0xbf80000003097423 */ /* 0x000fe20000010000 */
[----:B--2---:R-:W-:Y:S01]  /*03f0*/  FSETP.GT.AND P1, PT, R8, 8.50705917302346158658e+37, PT ;  /* 0x7e8000000800780b */ /* 0x004fe20003f24000 */
[----:B------:R-:W-:Y:S01]  /*0400*/  @!P2 FMUL R2, R2, 16777216 ;  /* 0x4b8000000202a820 */ /* 0x000fe20000400000 */
[----:B------:R-:W-:Y:S01]  /*0410*/  MOV R3, 0x3d39bf78 ;  /* 0x3d39bf7800037802 */ /* 0x000fe20000000f00 */
[----:B------:R-:W-:Y:S01]  /*0420*/  FADD R6, R6, R9 ;  /* 0x0000000906067221 */ /* 0x000fe20000000000 */
[----:B------:R-:W-:Y:S01]  /*0430*/  FSETP.GEU.AND P3, PT, R8, 1.175494350822287508e-38, PT ;  /* 0x008000000800780b */ /* 0x000fe20003f6e000 */
[----:B------:R-:W-:Y:S01]  /*0440*/  FADD R7, R7, 9.9999997473787516356e-06 ;  /* 0x3727c5ac07077421 */ /* 0x000fe20000000000 */
[----:B------:R-:W0:Y:S01]  /*0450*/  MUFU.RCP R36, R2 ;  /* 0x0000000200247308 */ /* 0x000e220000001000 */
[----:B------:R-:W-:-:S04]  /*0460*/  FFMA.FTZ R9, R6, -R3, 0.10546888411045074463 ;  /* 0x3dd8001206097423 */ /* 0x000fc80000010803 */
[----:B------:R-:W-:-:S03]  /*0470*/  FFMA.FTZ R9, R6, R9, -0.13229703903198242188 ;  /* 0xbe0778e006097423 */ /* 0x000fc60000010009 */
[----:B------:R1:W2:Y:S01]  /*0480*/  MUFU.SQRT R5, R7 ;  /* 0x0000000700057308 */ /* 0x0002a20000002000 */
[----:B------:R-:W-:Y:S01]  /*0490*/  @P1 FMUL R8, R8, 0.25 ;  /* 0x3e80000008081820 */ /* 0x000fe20000400000 */
[----:B------:R-:W-:Y:S01]  /*04a0*/  FFMA.FTZ R9, R6, R9, 0.14491446316242218018 ;  /* 0x3e14647506097423 */ /* 0x000fe20000010009 */
[----:B-1----:R-:W-:Y:S02]  /*04b0*/  FSEL R7, R0, 1, P0 ;  /* 0x3f80000000077808 */ /* 0x002fe40000000000 */
[----:B------:R-:W-:Y:S01]  /*04c0*/  @!P3 FMUL R8, R8, 16777216 ;  /* 0x4b8000000808b820 */ /* 0x000fe20000400000 */
[C---:B------:R-:W-:Y:S02]  /*04d0*/  FFMA.FTZ R9, R6.reuse, R9, -0.16641564667224884033 ;  /* 0xbe2a68dd06097423 */ /* 0x040fe40000010009 */
[----:B------:R-:W-:Y:S02]  /*04e0*/  @!P2 FMUL R7, R7, 16777216 ;  /* 0x4b8000000707a820 */ /* 0x000fe40000400000 */
[----:B------:R-:W-:-:S02]  /*04f0*/  FFMA.FTZ R9, R6, R9, 0.19988867640495300293 ;  /* 0x3e4caf9e06097423 */ /* 0x000fc40000010009 */
[----:B0-----:R-:W-:Y:S02]  /*0500*/  FMUL R36, R36, R7 ;  /* 0x0000000724247220 */ /* 0x001fe40000400000 */
[----:B------:R-:W0:Y:S01]  /*0510*/  MUFU.RCP R7, R8 ;  /* 0x0000000800077308 */ /* 0x000e220000001000 */
[----:B------:R-:W-:Y:S01]  /*0520*/  FFMA.FTZ R9, R6, R9, -0.25000196695327758789 ;  /* 0xbe80004206097423 */ /* 0x000fe20000010009 */
[----:B------:R-:W-:-:S03]  /*0530*/  FSEL R2, R0, 1, P1 ;  /* 0x3f80000000027808 */ /* 0x000fc60000800000 */
[----:B------:R-:W-:Y:S02]  /*0540*/  FFMA.FTZ R9, R6, R9, 0.33333510160446166992 ;  /* 0x3eaaaae606097423 */ /* 0x000fe40000010009 */
[----:B------:R-:W-:Y:S01]  /*0550*/  @!P3 FMUL R2, R2, 16777216 ;  /* 0x4b8000000202b820 */ /* 0x000fe20000400000 */
[----:B------:R-:W-:Y:S01]  /*0560*/  FADD R13, R13, -R17 ;  /* 0x800000110d0d7221 */ /* 0x000fe20000000000 */
[C---:B------:R-:W-:Y:S01]  /*0570*/  FFMA.FTZ R9, R6.reuse, R9, -0.5 ;  /* 0xbf00000006097423 */ /* 0x040fe20000010009 */
[----:B------:R-:W-:Y:S02]  /*0580*/  I2FP.F32.S32 R37, R37 ;  /* 0x0000002500257245 */ /* 0x000fe40000201400 */
[----:B--2---:R-:W-:Y:S01]  /*0590*/  FSETP.GT.AND P0, PT, R5, 8.50705917302346158658e+37, PT ;  /* 0x7e8000000500780b */ /* 0x004fe20003f04000 */
[----:B------:R-:W-:Y:S01]  /*05a0*/  FMUL R9, R6, R9 ;  /* 0x0000000906097220 */ /* 0x000fe20000400000 */
[----:B0-----:R-:W-:Y:S01]  /*05b0*/  FMUL R2, R7, R2 ;  /* 0x0000000207027220 */ /* 0x001fe20000400000 */
[----:B---3--:R-:W-:Y:S01]  /*05c0*/  FADD R7, R28, -R16 ;  /* 0x800000101c077221 */ /* 0x008fe20000000000 */
[----:B------:R-:W-:Y:S01]  /*05d0*/  FMUL R16, R13, R36 ;  /* 0x000000240d107220 */ /* 0x000fe20000400000 */
[----:B------:R-:W-:Y:S01]  /*05e0*/  FFMA.FTZ R28, R6, R9, R6 ;  /* 0x00000009061c7223 */ /* 0x000fe20000010006 */
[----:B------:R-:W-:Y:S01]  /*05f0*/  FMUL R37, R37, 1.1920928955078125e-07 ;  /* 0x3400000025257820 */ /* 0x000fe20000400000 */
[----:B------:R-:W-:Y:S01]  /*0600*/  FSETP.GEU.AND P4, PT, R5, 1.175494350822287508e-38, PT ;  /* 0x008000000500780b */ /* 0x000fe20003f8e000 */
[----:B------:R-:W-:Y:S01]  /*0610*/  FFMA R16, R21, R16, R25 ;  /* 0x0000001015107223 */ /* 0x000fe20000000019 */
[----:B------:R-:W-:Y:S01]  /*0620*/  FSEL R0, R0, 1, P0 ;  /* 0x3f80000000007808 */ /* 0x000fe20000000000 */
[----:B------:R-:W-:Y:S01]  /*0630*/  FFMA.FTZ R37, R37, 0.69314718246459960938, R28 ;  /* 0x3f31721825257823 */ /* 0x000fe2000001001c */
[----:B------:R-:W-:Y:S01]  /*0640*/  FADD R29, R29, -R17 ;  /* 0x800000111d1d7221 */ /* 0x000fe20000000000 */
[----:B------:R-:W-:Y:S01]  /*0650*/  FMUL R28, R16, 1.4426950216293334961 ;  /* 0x3fb8aa3b101c7820 */ /* 0x000fe20000400000 */
[----:B------:R-:W-:Y:S01]  /*0660*/  @P0 FMUL R5, R5, 0.25 ;  /* 0x3e80000005050820 */ /* 0x000fe20000400000 */
[----:B------:R-:W5:Y:S03]  /*0670*/  LDG.E.128 R8, desc[UR4][R34.64+0x800] ;  /* 0x0008000422087981 */ /* 0x000f66000c1e1d00 */
[----:B------:R-:W-:-:S03]  /*0680*/  FSETP.GEU.AND P0, PT, R28, -126, PT ;  /* 0xc2fc00001c00780b */ /* 0x000fc60003f0e000 */
[----:B------:R-:W-:-:S10]  /*0690*/  @!P4 FMUL R5, R5, 16777216 ;  /* 0x4b8000000505c820 */ /* 0x000fd40000400000 */
[----:B------:R-:W-:-:S06]  /*06a0*/  @!P0 FMUL R28, R28, 0.5 ;  /* 0x3f0000001c1c8820 */ /* 0x000fcc0000400000 */
[----:B------:R-:W0:Y:S01]  /*06b0*/  MUFU.EX2 R28, R28 ;  /* 0x0000001c001c7308 */ /* 0x000e220000000800 */
[----:B------:R-:W-:-:S07]  /*06c0*/  FMUL R17, R7, R4 ;  /* 0x0000000407117220 */ /* 0x000fce0000400000 */
[----:B------:R-:W1:Y:S01]  /*06d0*/  MUFU.RCP R5, R5 ;  /* 0x0000000500057308 */ /* 0x000e620000001000 */
[----:B------:R-:W-:Y:S01]  /*06e0*/  @!P4 FMUL R0, R0, 16777216 ;  /* 0x4b8000000000c820 */ /* 0x000fe20000400000 */
[----:B------:R-:W-:Y:S01]  /*06f0*/  FFMA R13, R20, R17, R24 ;  /* 0x00000011140d7223 */ /* 0x000fe20000000018 */
[----:B0-----:R-:W-:-:S04]  /*0700*/  @!P0 FMUL R28, R28, R28 ;  /* 0x0000001c1c1c8220 */ /* 0x001fc80000400000 */
[----:B------:R-:W-:Y:S01]  /*0710*/  FADD.FTZ.RZ R17, R28, 1 ;  /* 0x3f8000001c117421 */ /* 0x000fe2000001c000 */
[----:B-1----:R-:W-:Y:S02]  /*0720*/  FMUL R0, R5, R0 ;  /* 0x0000000005007220 */ /* 0x002fe40000400000 */
[----:B------:R0:W5:Y:S01]  /*0730*/  LDG.E.128 R4, desc[UR4][R34.64] ;  /* 0x0000000422047981 */ /* 0x000162000c1e1d00 */
[--C-:B------:R-:W-:Y:S01]  /*0740*/  FADD R30, R30, -R18.reuse ;  /* 0x800000121e1e7221 */ /* 0x100fe20000000000 */
[----:B0-----:R-:W-:Y:S01]  /*0750*/  IADD3 R35, R17, -0x3f400000, RZ ;  /* 0xc0c0000011237810 */ /* 0x001fe20007ffe0ff */
[----:B------:R-:W-:Y:S01]  /*0760*/  FADD R17, R14, -R18 ;  /* 0x800000120e117221 */ /* 0x000fe20000000000 */
[----:B------:R-:W-:Y:S02]  /*0770*/  HFMA2.MMA R18, -RZ, RZ, 1.625, 0 ;  /* 0x3e800000ff127435 */ /* 0x000fe400000001ff */
[----:B------:R-:W-:-:S04]  /*0780*/  LOP3.LUT R35, R35, 0xff800000, RZ, 0xc0, !PT ;  /* 0xff80000023237812 */ /* 0x000fc800078ec0ff */
[----:B------:R-:W-:Y:S02]  /*0790*/  IADD3 R14, -R35, 0x40800000, RZ ;  /* 0x40800000230e7810 */ /* 0x000fe40007ffe1ff */
[----:B------:R-:W-:Y:S02]  /*07a0*/  IADD3 R24, R28, -R35, RZ ;  /* 0x800000231c187210 */ /* 0x000fe40007ffe0ff */
[----:B------:R-:W-:Y:S01]  /*07b0*/  ISETP.GE.U32.AND P0, PT, R12, 0x7f800000, PT ;  /* 0x7f8000000c00780c */ /* 0x000fe20003f06070 */
[----:B------:R-:W-:-:S04]  /*07c0*/  FFMA.FTZ R14, R14, R18, -1 ;  /* 0xbf8000000e0e7423 */ /* 0x000fc80000010012 */
[----:B------:R-:W-:Y:S01]  /*07d0*/  FADD R24, R24, R14 ;  /* 0x0000000e18187221 */ /* 0x000fe20000000000 */
[----:B------:R-:W-:-:S03]  /*07e0*/  FMUL R14, R29, R36 ;  /* 0x000000241d0e7220 */ /* 0x000fc60000400000 */
[----:B------:R-:W-:-:S04]  /*07f0*/  FFMA.FTZ R29, R24, -R3, 0.10546888411045074463 ;  /* 0x3dd80012181d7423 */ /* 0x000fc80000010803 */
[----:B------:R-:W-:-:S04]  /*0800*/  FFMA.FTZ R29, R24, R29, -0.13229703903198242188 ;  /* 0xbe0778e0181d7423 */ /* 0x000fc8000001001d */
[----:B------:R-:W-:Y:S01]  /*0810*/  FFMA.FTZ R29, R24, R29, 0.14491446316242218018 ;  /* 0x3e146475181d7423 */ /* 0x000fe2000001001d */
[----:B------:R-:W-:Y:S06]  /*0820*/  @!P0 BRA `(.L_x_1) ;  /* 0x0000000000148947 */ /* 0x000fec0003800000 */
[----:B------:R-:W-:-:S13]  /*0830*/  ISETP.GE.AND P0, PT, R12, -0x407fffff, PT ;  /* 0xbf8000010c00780c */ /* 0x000fda0003f06270 */
[----:B------:R-:W-:-:S05]  /*0840*/  @P0 MOV R20, 0x7f800000 ;  /* 0x7f80000000140802 */ /* 0x000fca0000000f00 */
[C---:B------:R-:W-:Y:S01]  /*0850*/  @P0 FFMA.FTZ R37, R12.reuse, R20, +INF ;  /* 0x7f8000000c250423 */ /* 0x040fe20000010014 */
[----:B------:R-:W-:-:S04]  /*0860*/  FSETP.NEU.AND P0, PT, R12, RZ, PT ;  /* 0x000000ff0c00720b */ /* 0x000fc80003f0d000 */
[----:B------:R-:W-:-:S09]  /*0870*/  FSEL R37, R37, -RZ, P0 ;  /* 0x800000ff25257208 */ /* 0x000fd20000000000 */
.L_x_1:
[----:B------:R-:W-:Y:S05]  /*0880*/  BSYNC B0 ;  /* 0x0000000000007941 */ /* 0x000fea0003800000 */
.L_x_0:
[C---:B------:R-:W-:Y:S01]  /*0890*/  FFMA.FTZ R29, R24.reuse, R29, -0.16641564667224884033 ;  /* 0xbe2a68dd181d7423 */ /* 0x040fe2000001001d */
[----:B------:R-:W-:Y:S01]  /*08a0*/  FMUL R17, R17, R2 ;  /* 0x0000000211117220 */ /* 0x000fe20000400000 */
[----:B------:R-:W-:Y:S01]  /*08b0*/  FADD R15, R15, -R19 ;  /* 0x800000130f0f7221 */ /* 0x000fe20000000000 */
[----:B------:R-:W-:Y:S01]  /*08c0*/  FFMA R14, R21, R14, R25 ;  /* 0x0000000e150e7223 */ /* 0x000fe20000000019 */
[----:B------:R-:W-:Y:S01]  /*08d0*/  FFMA.FTZ R29, R24, R29, 0.19988867640495300293 ;  /* 0x3e4caf9e181d7423 */ /* 0x000fe2000001001d */
[----:B------:R-:W-:Y:S01]  /*08e0*/  FFMA R17, R22, R17, R26 ;  /* 0x0000001116117223 */ /* 0x000fe2000000001a */
[----:B------:R-:W-:Y:S01]  /*08f0*/  FADD R31, R31, -R19 ;  /* 0x800000131f1f7221 */ /* 0x000fe20000000000 */
[----:B------:R-:W-:Y:S01]  /*0900*/  I2FP.F32.S32 R35, R35 ;  /* 0x0000002300237245 */ /* 0x000fe20000201400 */
[C---:B------:R-:W-:Y:S01]  /*0910*/  FFMA.FTZ R12, R24.reuse, R29, -0.25000196695327758789 ;  /* 0xbe800042180c7423 */ /* 0x040fe2000001001d */
[----:B------:R-:W-:Y:S01]  /*0920*/  FMUL R29, R17, 1.4426950216293334961 ;  /* 0x3fb8aa3b111d7820 */ /* 0x000fe20000400000 */
[----:B------:R-:W-:Y:S02]  /*0930*/  BSSY B0, `(.L_x_2) ;  /* 0x000007c000007945 */ /* 0x000fe40003800000 */
[----:B------:R-:W-:Y:S01]  /*0940*/  FFMA.FTZ R12, R24, R12, 0.33333510160446166992 ;  /* 0x3eaaaae6180c7423 */ /* 0x000fe2000001000c */
[----:B------:R-:W-:Y:S01]  /*0950*/  FMUL R35, R35, 1.1920928955078125e-07 ;  /* 0x3400000023237820 */ /* 0x000fe20000400000 */
[----:B------:R-:W-:-:S02]  /*0960*/  FSETP.GEU.AND P0, PT, R29, -126, PT ;  /* 0xc2fc00001d00780b */ /* 0x000fc40003f0e000 */
[----:B------:R-:W-:-:S04]  /*0970*/  FFMA.FTZ R12, R24, R12, -0.5 ;  /* 0xbf000000180c7423 */ /* 0x000fc8000001000c */
[----:B------:R-:W-:Y:S01]  /*0980*/  FMUL R20, R24, R12 ;  /* 0x0000000c18147220 */ /* 0x000fe20000400000 */
[----:B------:R-:W-:-:S03]  /*0990*/  FMUL R12, R15, R0 ;  /* 0x000000000f0c7220 */ /* 0x000fc60000400000 */
[----:B------:R-:W-:Y:S01]  /*09a0*/  FFMA.FTZ R24, R24, R20, R24 ;  /* 0x0000001418187223 */ /* 0x000fe20000010018 */
[----:B------:R-:W-:Y:S02]  /*09b0*/  FFMA R12, R23, R12, R27 ;  /* 0x0000000c170c7223 */ /* 0x000fe4000000001b */
[----:B------:R-:W-:Y:S02]  /*09c0*/  @!P0 FMUL R29, R29, 0.5 ;  /* 0x3f0000001d1d8820 */ /* 0x000fe40000400000 */
[----:B------:R-:W-:Y:S02]  /*09d0*/  FMUL R34, R12, 1.4426950216293334961 ;  /* 0x3fb8aa3b0c227820 */ /* 0x000fe40000400000 */
[----:B------:R-:W0:Y:S03]  /*09e0*/  MUFU.EX2 R20, R29 ;  /* 0x0000001d00147308 */ /* 0x000e260000000800 */
[----:B------:R-:W-:Y:S01]  /*09f0*/  FSETP.GEU.AND P1, PT, R34, -126, PT ;  /* 0xc2fc00002200780b */ /* 0x000fe20003f2e000 */
[----:B0-----:R-:W-:-:S12]  /*0a00*/  @!P0 FMUL R20, R20, R20 ;  /* 0x0000001414148220 */ /* 0x001fd80000400000 */
[----:B------:R-:W-:Y:S01]  /*0a10*/  @!P1 FMUL R34, R34, 0.5 ;  /* 0x3f00000022229820 */ /* 0x000fe20000400000 */
[----:B------:R-:W-:-:S03]  /*0a20*/  FADD.FTZ.RZ R15, R20, 1 ;  /* 0x3f800000140f7421 */ /* 0x000fc6000001c000 */
[----:B------:R-:W0:Y:S02]  /*0a30*/  MUFU.EX2 R21, R34 ;  /* 0x0000002200157308 */ /* 0x000e240000000800 */
[----:B------:R-:W-:Y:S01]  /*0a40*/  IADD3 R25, R15, -0x3f400000, RZ ;  /* 0xc0c000000f197810 */ /* 0x000fe20007ffe0ff */
[----:B------:R-:W-:Y:S01]  /*0a50*/  FMUL R15, R2, R30 ;  /* 0x0000001e020f7220 */ /* 0x000fe20000400000 */
[----:B------:R-:W-:Y:S02]  /*0a60*/  FMUL R2, R0, R31 ;  /* 0x0000001f00027220 */ /* 0x000fe40000400000 */
[----:B------:R-:W-:Y:S01]  /*0a70*/  LOP3.LUT R25, R25, 0xff800000, RZ, 0xc0, !PT ;  /* 0xff80000019197812 */ /* 0x000fe200078ec0ff */
[----:B------:R-:W-:Y:S01]  /*0a80*/  FFMA R15, R22, R15, R26 ;  /* 0x0000000f160f7223 */ /* 0x000fe2000000001a */
[----:B------:R-:W-:Y:S02]  /*0a90*/  FFMA R2, R23, R2, R27 ;  /* 0x0000000217027223 */ /* 0x000fe4000000001b */
[----:B------:R-:W-:-:S02]  /*0aa0*/  IADD3 R29, -R25, 0x40800000, RZ ;  /* 0x40800000191d7810 */ /* 0x000fc40007ffe1ff */
[----:B------:R-:W-:Y:S01]  /*0ab0*/  IADD3 R22, R20, -R25, RZ ;  /* 0x8000001914167210 */ /* 0x000fe20007ffe0ff */
[----:B0-----:R-:W-:Y:S02]  /*0ac0*/  @!P1 FMUL R21, R21, R21 ;  /* 0x0000001515159220 */ /* 0x001fe40000400000 */
[----:B------:R-:W-:Y:S02]  /*0ad0*/  FFMA.FTZ R29, R29, R18, -1 ;  /* 0xbf8000001d1d7423 */ /* 0x000fe40000010012 */
[----:B------:R-:W-:Y:S02]  /*0ae0*/  FADD.FTZ.RZ R19, R21, 1 ;  /* 0x3f80000015137421 */ /* 0x000fe4000001c000 */
[----:B------:R-:W-:-:S03]  /*0af0*/  FADD R22, R22, R29 ;  /* 0x0000001d16167221 */ /* 0x000fc60000000000 */
[----:B------:R-:W-:Y:S01]  /*0b00*/  IADD3 R26, R19, -0x3f400000, RZ ;  /* 0xc0c00000131a7810 */ /* 0x000fe20007ffe0ff */
[----:B------:R-:W-:Y:S01]  /*0b10*/  FMUL R19, R13, 1.4426950216293334961 ;  /* 0x3fb8aa3b0d137820 */ /* 0x000fe20000400000 */
[----:B------:R-:W-:Y:S02]  /*0b20*/  FFMA.FTZ R23, R22, -R3, 0.10546888411045074463 ;  /* 0x3dd8001216177423 */ /* 0x000fe40000010803 */
[----:B------:R-:W-:Y:S02]  /*0b30*/  LOP3.LUT R26, R26, 0xff800000, RZ, 0xc0, !PT ;  /* 0xff8000001a1a7812 */ /* 0x000fe400078ec0ff */
[----:B------:R-:W-:Y:S01]  /*0b40*/  FSETP.GEU.AND P0, PT, R19, -126, PT ;  /* 0xc2fc00001300780b */ /* 0x000fe20003f0e000 */
[C---:B------:R-:W-:Y:S01]  /*0b50*/  FFMA.FTZ R23, R22.reuse, R23, -0.13229703903198242188 ;  /* 0xbe0778e016177423 */ /* 0x040fe20000010017 */
[----:B------:R-:W-:Y:S02]  /*0b60*/  IADD3 R27, -R26, 0x40800000, RZ ;  /* 0x408000001a1b7810 */ /* 0x000fe40007ffe1ff */
[----:B------:R-:W-:Y:S01]  /*0b70*/  IADD3 R0, R21, -R26, RZ ;  /* 0x8000001a15007210 */ /* 0x000fe20007ffe0ff */
[----:B------:R-:W-:Y:S01]  /*0b80*/  FFMA.FTZ R23, R22, R23, 0.14491446316242218018 ;  /* 0x3e14647516177423 */ /* 0x000fe20000010017 */
[----:B------:R-:W-:Y:S01]  /*0b90*/  I2FP.F32.S32 R26, R26 ;  /* 0x0000001a001a7245 */ /* 0x000fe20000201400 */
[----:B------:R-:W-:-:S02]  /*0ba0*/  FFMA.FTZ R27, R27, R18, -1 ;  /* 0xbf8000001b1b7423 */ /* 0x000fc40000010012 */
[----:B------:R-:W-:Y:S02]  /*0bb0*/  FFMA.FTZ R23, R22, R23, -0.16641564667224884033 ;  /* 0xbe2a68dd16177423 */ /* 0x000fe40000010017 */
[----:B------:R-:W-:Y:S01]  /*0bc0*/  FADD R0, R0, R27 ;  /* 0x0000001b00007221 */ /* 0x000fe20000000000 */
[----:B------:R-:W-:Y:S01]  /*0bd0*/  FMUL R26, R26, 1.1920928955078125e-07 ;  /* 0x340000001a1a7820 */ /* 0x000fe20000400000 */
[----:B------:R-:W-:Y:S01]  /*0be0*/  @!P0 FMUL R19, R19, 0.5 ;  /* 0x3f00000013138820 */ /* 0x000fe20000400000 */
[----:B------:R-:W-:Y:S01]  /*0bf0*/  FFMA.FTZ R27, R22, R23, 0.19988867640495300293 ;  /* 0x3e4caf9e161b7423 */ /* 0x000fe20000010017 */
[----:B------:R-:W-:Y:S02]  /*0c00*/  FFMA.FTZ R29, R0, -R3, 0.10546888411045074463 ;  /* 0x3dd80012001d7423 */ /* 0x000fe40000010803 */
[----:B------:R-:W0:Y:S01]  /*0c10*/  MUFU.EX2 R23, R19 ;  /* 0x0000001300177308 */ /* 0x000e220000000800 */
[----:B------:R-:W-:Y:S01]  /*0c20*/  FFMA.FTZ R27, R22, R27, -0.25000196695327758789 ;  /* 0xbe800042161b7423 */ /* 0x000fe2000001001b */
[----:B------:R-:W-:-:S03]  /*0c30*/  FFMA.FTZ R29, R0, R29, -0.13229703903198242188 ;  /* 0xbe0778e0001d7423 */ /* 0x000fc6000001001d */
[----:B------:R-:W-:Y:S01]  /*0c40*/  FFMA.FTZ R27, R22, R27, 0.33333510160446166992 ;  /* 0x3eaaaae6161b7423 */ /* 0x000fe2000001001b */
[----:B------:R-:W-:-:S03]  /*0c50*/  FFMA.FTZ R29, R0, R29, 0.14491446316242218018 ;  /* 0x3e146475001d7423 */ /* 0x000fc6000001001d */
[----:B------:R-:W-:Y:S01]  /*0c60*/  FFMA.FTZ R27, R22, R27, -0.5 ;  /* 0xbf000000161b7423 */ /* 0x000fe2000001001b */
[----:B------:R-:W-:-:S03]  /*0c70*/  FFMA.FTZ R29, R0, R29, -0.16641564667224884033 ;  /* 0xbe2a68dd001d7423 */ /* 0x000fc6000001001d */
[----:B------:R-:W-:Y:S01]  /*0c80*/  FMUL R27, R22, R27 ;  /* 0x0000001b161b7220 */ /* 0x000fe20000400000 */
[----:B------:R-:W-:Y:S01]  /*0c90*/  FFMA.FTZ R29, R0, R29, 0.19988867640495300293 ;  /* 0x3e4caf9e001d7423 */ /* 0x000fe2000001001d */
[----:B0-----:R-:W-:Y:S02]  /*0ca0*/  @!P0 FMUL R23, R23, R23 ;  /* 0x0000001717178220 */ /* 0x001fe40000400000 */
[----:B------:R-:W-:Y:S01]  /*0cb0*/  FFMA.FTZ R22, R22, R27, R22 ;  /* 0x0000001b16167223 */ /* 0x000fe20000010016 */
[----:B------:R-:W-:Y:S01]  /*0cc0*/  FFMA.FTZ R29, R0, R29, -0.25000196695327758789 ;  /* 0xbe800042001d7423 */ /* 0x000fe2000001001d */
[----:B------:R-:W-:-:S03]  /*0cd0*/  FADD.FTZ.RZ R19, R23, 1 ;  /* 0x3f80000017137421 */ /* 0x000fc6000001c000 */
[C---:B------:R-:W-:Y:S02]  /*0ce0*/  FFMA.FTZ R29, R0.reuse, R29, 0.33333510160446166992 ;  /* 0x3eaaaae6001d7423 */ /* 0x040fe4000001001d */
[----:B------:R-:W-:Y:S02]  /*0cf0*/  IADD3 R19, R19, -0x3f400000, RZ ;  /* 0xc0c0000013137810 */ /* 0x000fe40007ffe0ff */
[C---:B------:R-:W-:Y:S02]  /*0d00*/  FFMA.FTZ R29, R0.reuse, R29, -0.5 ;  /* 0xbf000000001d7423 */ /* 0x040fe4000001001d */
[----:B------:R-:W-:Y:S02]  /*0d10*/  LOP3.LUT R30, R19, 0xff800000, RZ, 0xc0, !PT ;  /* 0xff800000131e7812 */ /* 0x000fe400078ec0ff */
[----:B------:R-:W-:Y:S02]  /*0d20*/  FMUL R27, R0, R29 ;  /* 0x0000001d001b7220 */ /* 0x000fe40000400000 */
[----:B------:R-:W-:-:S02]  /*0d30*/  IADD3 R19, -R30, 0x40800000, RZ ;  /* 0x408000001e137810 */ /* 0x000fc40007ffe1ff */
[----:B------:R-:W-:Y:S01]  /*0d40*/  IADD3 R34, R23, -R30, RZ ;  /* 0x8000001e17227210 */ /* 0x000fe20007ffe0ff */
[----:B------:R-:W-:Y:S01]  /*0d50*/  FFMA.FTZ R27, R0, R27, R0 ;  /* 0x0000001b001b7223 */ /* 0x000fe20000010000 */
[----:B------:R-:W-:Y:S01]  /*0d60*/  I2FP.F32.S32 R30, R30 ;  /* 0x0000001e001e7245 */ /* 0x000fe20000201400 */
[----:B------:R-:W-:Y:S02]  /*0d70*/  FFMA.FTZ R19, R19, R18, -1 ;  /* 0xbf80000013137423 */ /* 0x000fe40000010012 */
[----:B------:R-:W-:Y:S02]  /*0d80*/  FFMA.FTZ R27, R26, 0.69314718246459960938, R27 ;  /* 0x3f3172181a1b7823 */ /* 0x000fe4000001001b */
[----:B------:R-:W-:Y:S01]  /*0d90*/  FADD R34, R34, R19 ;  /* 0x0000001322227221 */ /* 0x000fe20000000000 */
[----:B------:R-:W-:Y:S01]  /*0da0*/  FMUL R19, R14, 1.4426950216293334961 ;  /* 0x3fb8aa3b0e137820 */ /* 0x000fe20000400000 */
[----:B------:R-:W-:Y:S02]  /*0db0*/  FMUL R36, R30, 1.1920928955078125e-07 ;  /* 0x340000001e247820 */ /* 0x000fe40000400000 */
[----:B------:R-:W-:-:S02]  /*0dc0*/  FFMA.FTZ R29, R34, -R3, 0.10546888411045074463 ;  /* 0x3dd80012221d7423 */ /* 0x000fc40000010803 */
[----:B------:R-:W-:Y:S02]  /*0dd0*/  FSETP.GEU.AND P0, PT, R19, -126, PT ;  /* 0xc2fc00001300780b */ /* 0x000fe40003f0e000 */
[----:B------:R-:W-:-:S04]  /*0de0*/  FFMA.FTZ R29, R34, R29, -0.13229703903198242188 ;  /* 0xbe0778e0221d7423 */ /* 0x000fc8000001001d */
[----:B------:R-:W-:-:S04]  /*0df0*/  FFMA.FTZ R29, R34, R29, 0.14491446316242218018 ;  /* 0x3e146475221d7423 */ /* 0x000fc8000001001d */
[----:B------:R-:W-:-:S03]  /*0e00*/  FFMA.FTZ R29, R34, R29, -0.16641564667224884033 ;  /* 0xbe2a68dd221d7423 */ /* 0x000fc6000001001d */
[----:B------:R-:W-:Y:S01]  /*0e10*/  @!P0 FMUL R19, R19, 0.5 ;  /* 0x3f00000013138820 */ /* 0x000fe20000400000 */
[----:B------:R-:W-:-:S03]  /*0e20*/  FFMA.FTZ R29, R34, R29, 0.19988867640495300293 ;  /* 0x3e4caf9e221d7423 */ /* 0x000fc6000001001d */
[----:B------:R-:W0:Y:S01]  /*0e30*/  MUFU.EX2 R0, R19 ;  /* 0x0000001300007308 */ /* 0x000e220000000800 */
[----:B------:R-:W-:-:S04]  /*0e40*/  FFMA.FTZ R29, R34, R29, -0.25000196695327758789 ;  /* 0xbe800042221d7423 */ /* 0x000fc8000001001d */
[----:B------:R-:W-:-:S04]  /*0e50*/  FFMA.FTZ R29, R34, R29, 0.33333510160446166992 ;  /* 0x3eaaaae6221d7423 */ /* 0x000fc8000001001d */
[----:B------:R-:W-:-:S04]  /*0e60*/  FFMA.FTZ R29, R34, R29, -0.5 ;  /* 0xbf000000221d7423 */ /* 0x000fc8000001001d */
[----:B------:R-:W-:Y:S01]  /*0e70*/  FMUL R29, R34, R29 ;  /* 0x0000001d221d7220 */ /* 0x000fe20000400000 */
[----:B0-----:R-:W-:-:S03]  /*0e80*/  @!P0 FMUL R0, R0, R0 ;  /* 0x0000000000008220 */ /* 0x001fc60000400000 */
[----:B------:R-:W-:Y:S01]  /*0e90*/  FFMA.FTZ R31, R34, R29, R34 ;  /* 0x0000001d221f7223 */ /* 0x000fe20000010022 */
[----:B------:R-:W-:Y:S01]  /*0ea0*/  FMUL R34, R15, 1.4426950216293334961 ;  /* 0x3fb8aa3b0f227820 */ /* 0x000fe20000400000 */
[----:B------:R-:W-:-:S04]  /*0eb0*/  FADD.FTZ.RZ R29, R0, 1 ;  /* 0x3f800000001d7421 */ /* 0x000fc8000001c000 */
[----:B------:R-:W-:Y:S02]  /*0ec0*/  FSETP.GEU.AND P0, PT, R34, -126, PT ;  /* 0xc2fc00002200780b */ /* 0x000fe40003f0e000 */
[----:B------:R-:W-:-:S04]  /*0ed0*/  IADD3 R29, R29, -0x3f400000, RZ ;  /* 0xc0c000001d1d7810 */ /* 0x000fc80007ffe0ff */
[----:B------:R-:W-:Y:S01]  /*0ee0*/  LOP3.LUT R19, R29, 0xff800000, RZ, 0xc0, !PT ;  /* 0xff8000001d137812 */ /* 0x000fe200078ec0ff */
[----:B------:R-:W-:-:S03]  /*0ef0*/  FFMA.FTZ R29, R35, 0.69314718246459960938, R24 ;  /* 0x3f317218231d7823 */ /* 0x000fc60000010018 */
[----:B------:R-:W-:Y:S02]  /*0f00*/  IADD3 R35, -R19, 0x40800000, RZ ;  /* 0x4080000013237810 */ /* 0x000fe40007ffe1ff */
[----:B------:R-:W-:Y:S01]  /*0f10*/  IADD3 R24, R0, -R19, RZ ;  /* 0x8000001300187210 */ /* 0x000fe20007ffe0ff */
[----:B------:R-:W-:Y:S01]  /*0f20*/  @!P0 FMUL R34, R34, 0.5 ;  /* 0x3f00000022228820 */ /* 0x000fe20000400000 */
[----:B------:R-:W-:Y:S01]  /*0f30*/  I2FP.F32.S32 R19, R19 ;  /* 0x0000001300137245 */ /* 0x000fe20000201400 */
[----:B------:R-:W-:Y:S02]  /*0f40*/  FFMA.FTZ R35, R35, R18, -1 ;  /* 0xbf80000023237423 */ /* 0x000fe40000010012 */
[----:B------:R-:W0:Y:S02]  /*0f50*/  MUFU.EX2 R26, R34 ;  /* 0x00000022001a7308 */ /* 0x000e240000000800 */
[----:B------:R-:W-:Y:S01]  /*0f60*/  FADD R24, R24, R35 ;  /* 0x0000002318187221 */ /* 0x000fe20000000000 */
[----:B------:R-:W-:-:S03]  /*0f70*/  FMUL R19, R19, 1.1920928955078125e-07 ;  /* 0x3400000013137820 */ /* 0x000fc60000400000 */
[----:B------:R-:W-:-:S04]  /*0f80*/  FFMA.FTZ R35, R24, -R3, 0.10546888411045074463 ;  /* 0x3dd8001218237423 */ /* 0x000fc80000010803 */
[----:B------:R-:W-:-:S04]  /*0f90*/  FFMA.FTZ R35, R24, R35, -0.13229703903198242188 ;  /* 0xbe0778e018237423 */ /* 0x000fc80000010023 */
[----:B------:R-:W-:Y:S01]  /*0fa0*/  FFMA.FTZ R35, R24, R35, 0.14491446316242218018 ;  /* 0x3e14647518237423 */ /* 0x000fe20000010023 */
[----:B0-----:R-:W-:Y:S01]  /*0fb0*/  @!P0 FMUL R26, R26, R26 ;  /* 0x0000001a1a1a8220 */ /* 0x001fe20000400000 */
[----:B------:R-:W-:Y:S02]  /*0fc0*/  ISETP.GE.U32.AND P0, PT, R28, 0x7f800000, PT ;  /* 0x7f8000001c00780c */ /* 0x000fe40003f06070 */
[----:B------:R-:W-:-:S04]  /*0fd0*/  FFMA.FTZ R35, R24, R35, -0.16641564667224884033 ;  /* 0xbe2a68dd18237423 */ /* 0x000fc80000010023 */
[----:B------:R-:W-:-:S04]  /*0fe0*/  FFMA.FTZ R35, R24, R35, 0.19988867640495300293 ;  /* 0x3e4caf9e18237423 */ /* 0x000fc80000010023 */
[----:B------:R-:W-:-:S04]  /*0ff0*/  FFMA.FTZ R35, R24, R35, -0.25000196695327758789 ;  /* 0xbe80004218237423 */ /* 0x000fc80000010023 */
[----:B------:R-:W-:-:S04]  /*1000*/  FFMA.FTZ R35, R24, R35, 0.33333510160446166992 ;  /* 0x3eaaaae618237423 */ /* 0x000fc80000010023 */
[----:B------:R-:W-:-:S04]  /*1010*/  FFMA.FTZ R35, R24, R35, -0.5 ;  /* 0xbf00000018237423 */ /* 0x000fc80000010023 */
[----:B------:R-:W-:-:S04]  /*1020*/  FMUL R35, R24, R35 ;  /* 0x0000002318237220 */ /* 0x000fc80000400000 */
[----:B------:R-:W-:Y:S01]  /*1030*/  FFMA.FTZ R30, R24, R35, R24 ;  /* 0x00000023181e7223 */ /* 0x000fe20000010018 */
[----:B------:R-:W-:Y:S01]  /*1040*/  FFMA.FTZ R24, R36, 0.69314718246459960938, R31 ;  /* 0x3f31721824187823 */ /* 0x000fe2000001001f */
[----:B------:R-:W-:Y:S02]  /*1050*/  FADD.FTZ.RZ R31, R26, 1 ;  /* 0x3f8000001a1f7421 */ /* 0x000fe4000001c000 */
[----:B------:R-:W-:-:S03]  /*1060*/  FFMA.FTZ R19, R19, 0.69314718246459960938, R30 ;  /* 0x3f31721813137823 */ /* 0x000fc6000001001e */
[----:B------:R-:W-:-:S04]  /*1070*/  IADD3 R31, R31, -0x3f400000, RZ ;  /* 0xc0c000001f1f7810 */ /* 0x000fc80007ffe0ff */
[----:B------:R-:W-:Y:S01]  /*1080*/  LOP3.LUT R31, R31, 0xff800000, RZ, 0xc0, !PT ;  /* 0xff8000001f1f7812 */ /* 0x000fe200078ec0ff */
[----:B------:R-:W-:Y:S06]  /*1090*/  @!P0 BRA `(.L_x_3) ;  /* 0x0000000000148947 */ /* 0x000fec0003800000 */
[----:B------:R-:W-:-:S13]  /*10a0*/  ISETP.GE.AND P0, PT, R28, -0x407fffff, PT ;  /* 0xbf8000011c00780c */ /* 0x000fda0003f06270 */
[----:B------:R-:W-:-:S05]  /*10b0*/  @P0 MOV R35, 0x7f800000 ;  /* 0x7f80000000230802 */ /* 0x000fca0000000f00 */
[C---:B------:R-:W-:Y:S01]  /*10c0*/  @P0 FFMA.FTZ R29, R28.reuse, R35, +INF ;  /* 0x7f8000001c1d0423 */ /* 0x040fe20000010023 */
[----:B------:R-:W-:-:S04]  /*10d0*/  FSETP.NEU.AND P0, PT, R28, RZ, PT ;  /* 0x000000ff1c00720b */ /* 0x000fc80003f0d000 */
[----:B------:R-:W-:-:S09]  /*10e0*/  FSEL R29, R29, -RZ, P0 ;  /* 0x800000ff1d1d7208 */ /* 0x000fd20000000000 */
.L_x_3:
[----:B------:R-:W-:Y:S05]  /*10f0*/  BSYNC B0 ;  /* 0x0000000000007941 */ /* 0x000fea0003800000 */
.L_x_2:
[----:B------:R-:W-:Y:S01]  /*1100*/  IADD3 R35, -R31, 0x40800000, RZ ;  /* 0x408000001f237810 */ /* 0x000fe20007ffe1ff */
[----:B------:R-:W-:Y:S01]  /*1110*/  FMUL R34, R2, 1.4426950216293334961 ;  /* 0x3fb8aa3b02227820 */ /* 0x000fe20000400000 */
[----:B------:R-:W-:Y:S01]  /*1120*/  IADD3 R30, R26, -R31, RZ ;  /* 0x8000001f1a1e7210 */ /* 0x000fe20007ffe0ff */
[----:B------:R-:W-:Y:S01]  /*1130*/  BSSY B0, `(.L_x_4) ;  /* 0x0000038000007945 */ /* 0x000fe20003800000 */
[----:B------:R-:W-:Y:S01]  /*1140*/  ISETP.GE.U32.AND P6, PT, R20, 0x7f800000, PT ;  /* 0x7f8000001400780c */ /* 0x000fe20003fc6070 */
[----:B------:R-:W-:Y:S01]  /*1150*/  FFMA.FTZ R35, R35, R18, -1 ;  /* 0xbf80000023237423 */ /* 0x000fe20000010012 */
[----:B------:R-:W-:Y:S02]  /*1160*/  FSETP.GEU.AND P0, PT, R34, -126, PT ;  /* 0xc2fc00002200780b */ /* 0x000fe40003f0e000 */
[----:B------:R-:W-:Y:S01]  /*1170*/  I2FP.F32.S32 R31, R31 ;  /* 0x0000001f001f7245 */ /* 0x000fe20000201400 */
[----:B------:R-:W-:Y:S01]  /*1180*/  FADD R30, R30, R35 ;  /* 0x000000231e1e7221 */ /* 0x000fe20000000000 */
[----:B------:R-:W-:-:S02]  /*1190*/  I2FP.F32.S32 R25, R25 ;  /* 0x0000001900197245 */ /* 0x000fc40000201400 */
[----:B------:R-:W-:Y:S01]  /*11a0*/  ISETP.GE.U32.AND P1, PT, R21, 0x7f800000, PT ;  /* 0x7f8000001500780c */ /* 0x000fe20003f26070 */
[C---:B------:R-:W-:Y:S01]  /*11b0*/  FFMA.FTZ R35, R30.reuse, -R3, 0.10546888411045074463 ;  /* 0x3dd800121e237423 */ /* 0x040fe20000010803 */
[----:B------:R-:W-:Y:S01]  /*11c0*/  FMUL R31, R31, 1.1920928955078125e-07 ;  /* 0x340000001f1f7820 */ /* 0x000fe20000400000 */
[----:B------:R-:W-:Y:S01]  /*11d0*/  FMUL R25, R25, 1.1920928955078125e-07 ;  /* 0x3400000019197820 */ /* 0x000fe20000400000 */
[----:B------:R-:W-:Y:S01]  /*11e0*/  ISETP.GE.U32.AND P2, PT, R23, 0x7f800000, PT ;  /* 0x7f8000001700780c */ /* 0x000fe20003f46070 */
[----:B------:R-:W-:Y:S01]  /*11f0*/  FFMA.FTZ R35, R30, R35, -0.13229703903198242188 ;  /* 0xbe0778e01e237423 */ /* 0x000fe20000010023 */
[----:B------:R-:W-:Y:S01]  /*1200*/  ISETP.GE.U32.AND P3, PT, R0, 0x7f800000, PT ;  /* 0x7f8000000000780c */ /* 0x000fe20003f66070 */
[----:B------:R-:W-:Y:S01]  /*1210*/  @!P0 FMUL R34, R34, 0.5 ;  /* 0x3f00000022228820 */ /* 0x000fe20000400000 */
[----:B------:R-:W-:Y:S01]  /*1220*/  ISETP.GE.U32.AND P4, PT, R26, 0x7f800000, PT ;  /* 0x7f8000001a00780c */ /* 0x000fe20003f86070 */
[C---:B------:R-:W-:Y:S01]  /*1230*/  FFMA.FTZ R35, R30.reuse, R35, 0.14491446316242218018 ;  /* 0x3e1464751e237423 */ /* 0x040fe20000010023 */
[----:B------:R-:W-:Y:S01]  /*1240*/  FFMA.FTZ R22, R25, 0.69314718246459960938, R22 ;  /* 0x3f31721819167823 */ /* 0x000fe20000010016 */
[----:B------:R-:W0:Y:S02]  /*1250*/  MUFU.EX2 R28, R34 ;  /* 0x00000022001c7308 */ /* 0x000e240000000800 */
[----:B------:R-:W-:-:S04]  /*1260*/  FFMA.FTZ R35, R30, R35, -0.16641564667224884033 ;  /* 0xbe2a68dd1e237423 */ /* 0x000fc80000010023 */
[----:B------:R-:W-:-:S04]  /*1270*/  FFMA.FTZ R35, R30, R35, 0.19988867640495300293 ;  /* 0x3e4caf9e1e237423 */ /* 0x000fc80000010023 */
[----:B------:R-:W-:-:S04]  /*1280*/  FFMA.FTZ R35, R30, R35, -0.25000196695327758789 ;  /* 0xbe8000421e237423 */ /* 0x000fc80000010023 */
[----:B------:R-:W-:Y:S01]  /*1290*/  FFMA.FTZ R35, R30, R35, 0.33333510160446166992 ;  /* 0x3eaaaae61e237423 */ /* 0x000fe20000010023 */
[----:B0-----:R-:W-:Y:S01]  /*12a0*/  @!P0 FMUL R28, R28, R28 ;  /* 0x0000001c1c1c8220 */ /* 0x001fe20000400000 */
[----:B------:R-:W-:Y:S02]  /*12b0*/  FSETP.GT.AND P0, PT, R33, 20, PT ;  /* 0x41a000002100780b */ /* 0x000fe40003f04000 */
[----:B------:R-:W-:Y:S02]  /*12c0*/  FFMA.FTZ R35, R30, R35, -0.5 ;  /* 0xbf0000001e237423 */ /* 0x000fe40000010023 */
[----:B------:R-:W-:Y:S02]  /*12d0*/  ISETP.GE.U32.AND P5, PT, R28, 0x7f800000, PT ;  /* 0x7f8000001c00780c */ /* 0x000fe40003fa6070 */
[----:B------:R-:W-:-:S04]  /*12e0*/  FMUL R35, R30, R35 ;  /* 0x000000231e237220 */ /* 0x000fc80000400000 */
[----:B------:R-:W-:Y:S01]  /*12f0*/  FFMA.FTZ R30, R30, R35, R30 ;  /* 0x000000231e1e7223 */ /* 0x000fe2000001001e */
[----:B------:R-:W-:-:S05]  /*1300*/  FADD.FTZ.RZ R35, R28, 1 ;  /* 0x3f8000001c237421 */ /* 0x000fca000001c000 */
[----:B------:R-:W-:-:S04]  /*1310*/  IADD3 R35, R35, -0x3f400000, RZ ;  /* 0xc0c0000023237810 */ /* 0x000fc80007ffe0ff */
[----:B------:R-:W-:-:S04]  /*1320*/  LOP3.LUT R35, R35, 0xff800000, RZ, 0xc0, !PT ;  /* 0xff80000023237812 */ /* 0x000fc800078ec0ff */
[----:B------:R-:W-:-:S05]  /*1330*/  IADD3 R36, -R35, 0x40800000, RZ ;  /* 0x4080000023247810 */ /* 0x000fca0007ffe1ff */
[----:B------:R-:W-:Y:S01]  /*1340*/  FFMA.FTZ R36, R36, R18, -1 ;  /* 0xbf80000024247423 */ /* 0x000fe20000010012 */
[----:B------:R-:W-:Y:S02]  /*1350*/  IADD3 R18, R28, -R35, RZ ;  /* 0x800000231c127210 */ /* 0x000fe40007ffe0ff */
[----:B------:R-:W-:-:S03]  /*1360*/  I2FP.F32.S32 R35, R35 ;  /* 0x0000002300237245 */ /* 0x000fc60000201400 */
[----:B------:R-:W-:-:S04]  /*1370*/  FADD R18, R18, R36 ;  /* 0x0000002412127221 */ /* 0x000fc80000000000 */
[----:B------:R-:W-:-:S04]  /*1380*/  FFMA.FTZ R3, R18, -R3, 0.10546888411045074463 ;  /* 0x3dd8001212037423 */ /* 0x000fc80000010803 */
[----:B------:R-:W-:-:S04]  /*1390*/  FFMA.FTZ R3, R18, R3, -0.13229703903198242188 ;  /* 0xbe0778e012037423 */ /* 0x000fc80000010003 */
[----:B------:R-:W-:-:S04]  /*13a0*/  FFMA.FTZ R3, R18, R3, 0.14491446316242218018 ;  /* 0x3e14647512037423 */ /* 0x000fc80000010003 */
        /* <DEDUP_REMOVED lines=8> */
[----:B------:R-:W-:-:S04]  /*1430*/  FMUL R30, R35, 1.1920928955078125e-07 ;  /* 0x34000000231e7820 */ /* 0x000fc80000400000 */
[----:B------:R-:W-:Y:S01]  /*1440*/  FFMA.FTZ R3, R30, 0.69314718246459960938, R3 ;  /* 0x3f3172181e037823 */ /* 0x000fe20000010003 */
[----:B------:R-:W-:Y:S06]  /*1450*/  @!P6 BRA `(.L_x_5) ;  /* 0x000000000014e947 */ /* 0x000fec0003800000 */
[----:B------:R-:W-:-:S13]  /*1460*/  ISETP.GE.AND P6, PT, R20, -0x407fffff, PT ;  /* 0xbf8000011400780c */ /* 0x000fda0003fc6270 */
[----:B------:R-:W-:-:S05]  /*1470*/  @P6 MOV R25, 0x7f800000 ;  /* 0x7f80000000196802 */ /* 0x000fca0000000f00 */
[C---:B------:R-:W-:Y:S01]  /*1480*/  @P6 FFMA.FTZ R22, R20.reuse, R25, +INF ;  /* 0x7f80000014166423 */ /* 0x040fe20000010019 */
[----:B------:R-:W-:-:S04]  /*1490*/  FSETP.NEU.AND P6, PT, R20, RZ, PT ;  /* 0x000000ff1400720b */ /* 0x000fc80003fcd000 */
[----:B------:R-:W-:-:S09]  /*14a0*/  FSEL R22, R22, -RZ, P6 ;  /* 0x800000ff16167208 */ /* 0x000fd20003000000 */
.L_x_5:
[----:B------:R-:W-:Y:S05]  /*14b0*/  BSYNC B0 ;  /* 0x0000000000007941 */ /* 0x000fea0003800000 */
.L_x_4:
[----:B------:R-:W-:Y:S04]  /*14c0*/  BSSY B0, `(.L_x_6) ;  /* 0x0000007000007945 */ /* 0x000fe80003800000 */
[----:B------:R-:W-:Y:S05]  /*14d0*/  @!P1 BRA `(.L_x_7) ;  /* 0x0000000000149947 */ /* 0x000fea0003800000 */
[C---:B------:R-:W-:Y:S02]  /*14e0*/  ISETP.GE.AND P1, PT, R21.reuse, -0x407fffff, PT ;  /* 0xbf8000011500780c */ /* 0x040fe40003f26270 */
[----:B------:R-:W-:-:S11]  /*14f0*/  FSETP.NEU.AND P6, PT, R21, RZ, PT ;  /* 0x000000ff1500720b */ /* 0x000fd60003fcd000 */
[----:B------:R-:W-:-:S05]  /*1500*/  @P1 MOV R20, 0x7f800000 ;  /* 0x7f80000000141802 */ /* 0x000fca0000000f00 */
[----:B------:R-:W-:-:S05]  /*1510*/  @P1 FFMA.FTZ R27, R21, R20, +INF ;  /* 0x7f800000151b1423 */ /* 0x000fca0000010014 */
[----:B------:R-:W-:-:S07]  /*1520*/  FSEL R27, R27, -RZ, P6 ;  /* 0x800000ff1b1b7208 */ /* 0x000fce0003000000 */
.L_x_7:
[----:B------:R-:W-:Y:S05]  /*1530*/  BSYNC B0 ;  /* 0x0000000000007941 */ /* 0x000fea0003800000 */
.L_x_6:
[----:B------:R-:W-:Y:S04]  /*1540*/  BSSY B0, `(.L_x_8) ;  /* 0x0000007000007945 */ /* 0x000fe80003800000 */
[----:B------:R-:W-:Y:S05]  /*1550*/  @!P2 BRA `(.L_x_9) ;  /* 0x000000000014a947 */ /* 0x000fea0003800000 */
[C---:B------:R-:W-:Y:S02]  /*1560*/  ISETP.GE.AND P1, PT, R23.reuse, -0x407fffff, PT ;  /* 0xbf8000011700780c */ /* 0x040fe40003f26270 */
[----:B------:R-:W-:-:S11]  /*1570*/  FSETP.NEU.AND P2, PT, R23, RZ, PT ;  /* 0x000000ff1700720b */ /* 0x000fd60003f4d000 */
[----:B------:R-:W-:-:S05]  /*1580*/  @P1 MOV R20, 0x7f800000 ;  /* 0x7f80000000141802 */ /* 0x000fca0000000f00 */
[----:B------:R-:W-:-:S05]  /*1590*/  @P1 FFMA.FTZ R24, R23, R20, +INF ;  /* 0x7f80000017181423 */ /* 0x000fca0000010014 */
[----:B------:R-:W-:-:S07]  /*15a0*/  FSEL R24, R24, -RZ, P2 ;  /* 0x800000ff18187208 */ /* 0x000fce0001000000 */
.L_x_9:
[----:B------:R-:W-:Y:S05]  /*15b0*/  BSYNC B0 ;  /* 0x0000000000007941 */ /* 0x000fea0003800000 */
.L_x_8:
[----:B------:R-:W-:Y:S04]  /*15c0*/  BSSY B0, `(.L_x_10) ;  /* 0x0000007000007945 */ /* 0x000fe80003800000 */
[----:B------:R-:W-:Y:S05]  /*15d0*/  @!P3 BRA `(.L_x_11) ;  /* 0x000000000014b947 */ /* 0x000fea0003800000 */
[C---:B------:R-:W-:Y:S02]  /*15e0*/  ISETP.GE.AND P1, PT, R0.reuse, -0x407fffff, PT ;  /* 0xbf8000010000780c */ /* 0x040fe40003f26270 */
[----:B------:R-:W-:-:S11]  /*15f0*/  FSETP.NEU.AND P2, PT, R0, RZ, PT ;  /* 0x000000ff0000720b */ /* 0x000fd60003f4d000 */
[----:B------:R-:W-:-:S05]  /*1600*/  @P1 MOV R21, 0x7f800000 ;  /* 0x7f80000000151802 */ /* 0x000fca0000000f00 */
[----:B------:R-:W-:-:S05]  /*1610*/  @P1 FFMA.FTZ R19, R0, R21, +INF ;  /* 0x7f80000000131423 */ /* 0x000fca0000010015 */
[----:B------:R-:W-:-:S07]  /*1620*/  FSEL R19, R19, -RZ, P2 ;  /* 0x800000ff13137208 */ /* 0x000fce0001000000 */
.L_x_11:
[----:B------:R-:W-:Y:S05]  /*1630*/  BSYNC B0 ;  /* 0x0000000000007941 */ /* 0x000fea0003800000 */
.L_x_10:
[----:B------:R-:W-:Y:S04]  /*1640*/  BSSY B0, `(.L_x_12) ;  /* 0x0000007000007945 */ /* 0x000fe80003800000 */
[----:B------:R-:W-:Y:S05]  /*1650*/  @!P4 BRA `(.L_x_13) ;  /* 0x000000000014c947 */ /* 0x000fea0003800000 */
[C---:B------:R-:W-:Y:S02]  /*1660*/  ISETP.GE.AND P1, PT, R26.reuse, -0x407fffff, PT ;  /* 0xbf8000011a00780c */ /* 0x040fe40003f26270 */
[----:B------:R-:W-:-:S11]  /*1670*/  FSETP.NEU.AND P2, PT, R26, RZ, PT ;  /* 0x000000ff1a00720b */ /* 0x000fd60003f4d000 */
[----:B------:R-:W-:-:S05]  /*1680*/  @P1 MOV R21, 0x7f800000 ;  /* 0x7f80000000151802 */ /* 0x000fca0000000f00 */
[----:B------:R-:W-:-:S05]  /*1690*/  @P1 FFMA.FTZ R18, R26, R21, +INF ;  /* 0x7f8000001a121423 */ /* 0x000fca0000010015 */
[----:B------:R-:W-:-:S07]  /*16a0*/  FSEL R18, R18, -RZ, P2 ;  /* 0x800000ff12127208 */ /* 0x000fce0001000000 */
.L_x_13:
[----:B------:R-:W-:Y:S05]  /*16b0*/  BSYNC B0 ;  /* 0x0000000000007941 */ /* 0x000fea0003800000 */
.L_x_12:
[----:B------:R-:W-:Y:S04]  /*16c0*/  BSSY B0, `(.L_x_14) ;  /* 0x0000007000007945 */ /* 0x000fe80003800000 */
[----:B------:R-:W-:Y:S05]  /*16d0*/  @!P5 BRA `(.L_x_15) ;  /* 0x000000000014d947 */ /* 0x000fea0003800000 */
[C---:B------:R-:W-:Y:S02]  /*16e0*/  ISETP.GE.AND P1, PT, R28.reuse, -0x407fffff, PT ;  /* 0xbf8000011c00780c */ /* 0x040fe40003f26270 */
[----:B------:R-:W-:-:S11]  /*16f0*/  FSETP.NEU.AND P2, PT, R28, RZ, PT ;  /* 0x000000ff1c00720b */ /* 0x000fd60003f4d000 */
[----:B------:R-:W-:-:S05]  /*1700*/  @P1 MOV R21, 0x7f800000 ;  /* 0x7f80000000151802 */ /* 0x000fca0000000f00 */
[----:B------:R-:W-:-:S05]  /*1710*/  @P1 FFMA.FTZ R3, R28, R21, +INF ;  /* 0x7f8000001c031423 */ /* 0x000fca0000010015 */
[----:B------:R-:W-:-:S07]  /*1720*/  FSEL R3, R3, -RZ, P2 ;  /* 0x800000ff03037208 */ /* 0x000fce0001000000 */
.L_x_15:
[----:B------:R-:W-:Y:S05]  /*1730*/  BSYNC B0 ;  /* 0x0000000000007941 */ /* 0x000fea0003800000 */
.L_x_14:
[----:B------:R-:W-:Y:S01]  /*1740*/  FSEL R21, R33, R37, P0 ;  /* 0x0000002521157208 */ /* 0x000fe20000000000 */
[----:B------:R-:W-:Y:S01]  /*1750*/  BSSY B0, `(.L_x_16) ;  /* 0x0000018000007945 */ /* 0x000fe20003800000 */
[C---:B------:R-:W-:Y:S02]  /*1760*/  FSETP.GT.AND P1, PT, R16.reuse, 20, PT ;  /* 0x41a000001000780b */ /* 0x040fe40003f24000 */
[----:B------:R-:W-:Y:S01]  /*1770*/  FSETP.GT.AND P0, PT, R17, 20, PT ;  /* 0x41a000001100780b */ /* 0x000fe20003f04000 */
[----:B------:R-:W-:Y:S01]  /*1780*/  FADD.FTZ R28, |R21|, -RZ ;  /* 0x800000ff151c7221 */ /* 0x000fe20000010200 */
[----:B------:R-:W-:-:S04]  /*1790*/  FSEL R20, R16, R29, P1 ;  /* 0x0000001d10147208 */ /* 0x000fc80000800000 */
[----:B------:R-:W-:-:S13]  /*17a0*/  FSETP.GE.AND P2, PT, R28, 0.60000002384185791016, PT ;  /* 0x3f19999a1c00780b */ /* 0x000fda0003f46000 */
[----:B------:R-:W-:Y:S05]  /*17b0*/  @!P2 BRA `(.L_x_17) ;  /* 0x000000000028a947 */ /* 0x000fea0003800000 */
[C---:B------:R-:W-:Y:S01]  /*17c0*/  FMUL R0, R28.reuse, 2.8853900432586669922 ;  /* 0x4038aa3b1c007820 */ /* 0x040fe20000400000 */
[----:B------:R-:W-:Y:S01]  /*17d0*/  HFMA2.MMA R26, -RZ, RZ, 1.875, 0 ;  /* 0x3f800000ff1a7435 */ /* 0x000fe200000001ff */
[----:B------:R-:W-:-:S04]  /*17e0*/  FSETP.GE.AND P1, PT, R28, 9.010913848876953125, PT ;  /* 0x41102cb41c00780b */ /* 0x000fc80003f26000 */
[----:B------:R-:W0:Y:S02]  /*17f0*/  MUFU.EX2 R0, R0 ;  /* 0x0000000000007308 */ /* 0x000e240000000800 */
[----:B0-----:R-:W-:-:S06]  /*1800*/  FADD R23, R0, 1 ;  /* 0x3f80000000177421 */ /* 0x001fcc0000000000 */
[----:B------:R-:W0:Y:S02]  /*1810*/  MUFU.RCP R23, R23 ;  /* 0x0000001700177308 */ /* 0x000e240000001000 */
[----:B0-----:R-:W-:-:S05]  /*1820*/  FFMA.FTZ R25, R23, -2, R26 ;  /* 0xc000000017197823 */ /* 0x001fca000001001a */
[----:B------:R-:W-:-:S04]  /*1830*/  FSEL R26, R25, 1, !P1 ;  /* 0x3f800000191a7808 */ /* 0x000fc80004800000 */
[----:B------:R-:W-:Y:S01]  /*1840*/  LOP3.LUT R21, R26, 0x80000000, R21, 0xf8, !PT ;  /* 0x800000001a157812 */ /* 0x000fe200078ef815 */
[----:B------:R-:W-:Y:S06]  /*1850*/  BRA `(.L_x_18) ;  /* 0x00000000001c7947 */ /* 0x000fec0003800000 */
.L_x_17:
[----:B------:R-:W-:Y:S01]  /*1860*/  MOV R0, 0x3c80f082 ;  /* 0x3c80f08200007802 */ /* 0x000fe20000000f00 */
[----:B------:R-:W-:-:S04]  /*1870*/  FMUL R23, R21, R21 ;  /* 0x0000001515177220 */ /* 0x000fc80000400000 */
[----:B------:R-:W-:-:S04]  /*1880*/  FFMA.FTZ R0, R23, R0, -0.052303962409496307373 ;  /* 0xbd563cae17007423 */ /* 0x000fc80000010000 */
[----:B------:R-:W-:-:S04]  /*1890*/  FFMA.FTZ R0, R23, R0, 0.1331529766321182251 ;  /* 0x3e08594117007423 */ /* 0x000fc80000010000 */
[----:B------:R-:W-:-:S04]  /*18a0*/  FFMA.FTZ R0, R23, R0, -0.33332768082618713379 ;  /* 0xbeaaa9ed17007423 */ /* 0x000fc80000010000 */
[----:B------:R-:W-:-:S04]  /*18b0*/  FFMA.FTZ R0, R23, R0, RZ ;  /* 0x0000000017007223 */ /* 0x000fc800000100ff */
[----:B------:R-:W-:-:S07]  /*18c0*/  FFMA.FTZ R21, R21, R0, R21 ;  /* 0x0000000015157223 */ /* 0x000fce0000010015 */
.L_x_18:
[----:B------:R-:W-:Y:S05]  /*18d0*/  BSYNC B0 ;  /* 0x0000000000007941 */ /* 0x000fea0003800000 */
.L_x_16:
[----:B------:R-:W-:Y:S01]  /*18e0*/  FADD.FTZ R28, |R20|, -RZ ;  /* 0x800000ff141c7221 */ /* 0x000fe20000010200 */
[----:B------:R-:W-:Y:S01]  /*18f0*/  BSSY B0, `(.L_x_19) ;  /* 0x0000016000007945 */ /* 0x000fe20003800000 */
[----:B------:R-:W-:Y:S02]  /*1900*/  FSETP.GT.AND P1, PT, R12, 20, PT ;  /* 0x41a000000c00780b */ /* 0x000fe40003f24000 */
[----:B------:R-:W-:Y:S02]  /*1910*/  FSEL R22, R17, R22, P0 ;  /* 0x0000001611167208 */ /* 0x000fe40000000000 */
        /* <DEDUP_REMOVED lines=12> */
.L_x_20:
[----:B------:R-:W-:Y:S01]  /*19e0*/  MOV R0, 0x3c80f082 ;  /* 0x3c80f08200007802 */ /* 0x000fe20000000f00 */
[----:B------:R-:W-:-:S04]  /*19f0*/  FMUL R23, R20, R20 ;  /* 0x0000001414177220 */ /* 0x000fc80000400000 */
[----:B------:R-:W-:-:S04]  /*1a00*/  FFMA.FTZ R0, R23, R0, -0.052303962409496307373 ;  /* 0xbd563cae17007423 */ /* 0x000fc80000010000 */
[----:B------:R-:W-:-:S04]  /*1a10*/  FFMA.FTZ R0, R23, R0, 0.1331529766321182251 ;  /* 0x3e08594117007423 */ /* 0x000fc80000010000 */
[----:B------:R-:W-:-:S04]  /*1a20*/  FFMA.FTZ R0, R23, R0, -0.33332768082618713379 ;  /* 0xbeaaa9ed17007423 */ /* 0x000fc80000010000 */
[----:B------:R-:W-:-:S04]  /*1a30*/  FFMA.FTZ R23, R23, R0, RZ ;  /* 0x0000000017177223 */ /* 0x000fc800000100ff */
[----:B------:R-:W-:-:S07]  /*1a40*/  FFMA.FTZ R20, R20, R23, R20 ;  /* 0x0000001714147223 */ /* 0x000fce0000010014 */
.L_x_21:
[----:B------:R-:W-:Y:S05]  /*1a50*/  BSYNC B0 ;  /* 0x0000000000007941 */ /* 0x000fea0003800000 */
.L_x_19:
        /* <DEDUP_REMOVED lines=16> */
.L_x_23:
[----:B------:R-:W-:Y:S01]  /*1b60*/  MOV R0, 0x3c80f082 ;  /* 0x3c80f08200007802 */ /* 0x000fe20000000f00 */
[----:B------:R-:W-:-:S04]  /*1b70*/  FMUL R25, R22, R22 ;  /* 0x0000001616197220 */ /* 0x000fc80000400000 */
[----:B------:R-:W-:-:S04]  /*1b80*/  FFMA.FTZ R0, R25, R0, -0.052303962409496307373 ;  /* 0xbd563cae19007423 */ /* 0x000fc80000010000 */
[----:B------:R-:W-:-:S04]  /*1b90*/  FFMA.FTZ R0, R25, R0, 0.1331529766321182251 ;  /* 0x3e08594119007423 */ /* 0x000fc80000010000 */
[----:B------:R-:W-:-:S04]  /*1ba0*/  FFMA.FTZ R0, R25, R0, -0.33332768082618713379 ;  /* 0xbeaaa9ed19007423 */ /* 0x000fc80000010000 */
[----:B------:R-:W-:-:S04]  /*1bb0*/  FFMA.FTZ R25, R25, R0, RZ ;  /* 0x0000000019197223 */ /* 0x000fc800000100ff */
[----:B------:R-:W-:-:S07]  /*1bc0*/  FFMA.FTZ R22, R22, R25, R22 ;  /* 0x0000001916167223 */ /* 0x000fce0000010016 */
.L_x_24:
[----:B------:R-:W-:Y:S05]  /*1bd0*/  BSYNC B0 ;  /* 0x0000000000007941 */ /* 0x000fea0003800000 */
.L_x_22:
        /* <DEDUP_REMOVED lines=16> */
.L_x_26:
[----:B------:R-:W-:Y:S01]  /*1ce0*/  MOV R0, 0x3c80f082 ;  /* 0x3c80f08200007802 */ /* 0x000fe20000000f00 */
[----:B------:R-:W-:-:S04]  /*1cf0*/  FMUL R25, R23, R23 ;  /* 0x0000001717197220 */ /* 0x000fc80000400000 */
[----:B------:R-:W-:-:S04]  /*1d00*/  FFMA.FTZ R0, R25, R0, -0.052303962409496307373 ;  /* 0xbd563cae19007423 */ /* 0x000fc80000010000 */
[----:B------:R-:W-:-:S04]  /*1d10*/  FFMA.FTZ R0, R25, R0, 0.1331529766321182251 ;  /* 0x3e08594119007423 */ /* 0x000fc80000010000 */
[----:B------:R-:W-:-:S04]  /*1d20*/  FFMA.FTZ R0, R25, R0, -0.33332768082618713379 ;  /* 0xbeaaa9ed19007423 */ /* 0x000fc80000010000 */
[----:B------:R-:W-:-:S04]  /*1d30*/  FFMA.FTZ R0, R25, R0, RZ ;  /* 0x0000000019007223 */ /* 0x000fc800000100ff */
[----:B------:R-:W-:-:S07]  /*1d40*/  FFMA.FTZ R23, R23, R0, R23 ;  /* 0x0000000017177223 */ /* 0x000fce0000010017 */
.L_x_27:
[----:B------:R-:W-:Y:S05]  /*1d50*/  BSYNC B0 ;  /* 0x0000000000007941 */ /* 0x000fea0003800000 */
.L_x_25:
        /* <DEDUP_REMOVED lines=16> */
.L_x_29:
[----:B------:R-:W-:Y:S01]  /*1e60*/  MOV R0, 0x3c80f082 ;  /* 0x3c80f08200007802 */ /* 0x000fe20000000f00 */
[----:B------:R-:W-:-:S04]  /*1e70*/  FMUL R25, R24, R24 ;  /* 0x0000001818197220 */ /* 0x000fc80000400000 */
[----:B------:R-:W-:-:S04]  /*1e80*/  FFMA.FTZ R0, R25, R0, -0.052303962409496307373 ;  /* 0xbd563cae19007423 */ /* 0x000fc80000010000 */
[----:B------:R-:W-:-:S04]  /*1e90*/  FFMA.FTZ R0, R25, R0, 0.1331529766321182251 ;  /* 0x3e08594119007423 */ /* 0x000fc80000010000 */
[----:B------:R-:W-:-:S04]  /*1ea0*/  FFMA.FTZ R0, R25, R0, -0.33332768082618713379 ;  /* 0xbeaaa9ed19007423 */ /* 0x000fc80000010000 */
[----:B------:R-:W-:-:S04]  /*1eb0*/  FFMA.FTZ R25, R25, R0, RZ ;  /* 0x0000000019197223 */ /* 0x000fc800000100ff */
[----:B------:R-:W-:-:S07]  /*1ec0*/  FFMA.FTZ R24, R24, R25, R24 ;  /* 0x0000001918187223 */ /* 0x000fce0000010018 */
.L_x_30:
[----:B------:R-:W-:Y:S05]  /*1ed0*/  BSYNC B0 ;  /* 0x0000000000007941 */ /* 0x000fea0003800000 */
.L_x_28:
        /* <DEDUP_REMOVED lines=16> */
.L_x_32:
[----:B------:R-:W-:Y:S01]  /*1fe0*/  MOV R0, 0x3c80f082 ;  /* 0x3c80f08200007802 */ /* 0x000fe20000000f00 */
[----:B------:R-:W-:-:S04]  /*1ff0*/  FMUL R25, R19, R19 ;  /* 0x0000001313197220 */ /* 0x000fc80000400000 */
[----:B------:R-:W-:-:S04]  /*2000*/  FFMA.FTZ R0, R25, R0, -0.052303962409496307373 ;  /* 0xbd563cae19007423 */ /* 0x000fc80000010000 */
[----:B------:R-:W-:-:S04]  /*2010*/  FFMA.FTZ R0, R25, R0, 0.1331529766321182251 ;  /* 0x3e08594119007423 */ /* 0x000fc80000010000 */
[----:B------:R-:W-:-:S04]  /*2020*/  FFMA.FTZ R0, R25, R0, -0.33332768082618713379 ;  /* 0xbeaaa9ed19007423 */ /* 0x000fc80000010000 */
[----:B------:R-:W-:-:S04]  /*2030*/  FFMA.FTZ R0, R25, R0, RZ ;  /* 0x0000000019007223 */ /* 0x000fc800000100ff */
[----:B------:R-:W-:-:S07]  /*2040*/  FFMA.FTZ R25, R19, R0, R19 ;  /* 0x0000000013197223 */ /* 0x000fce0000010013 */
.L_x_33:
[----:B------:R-:W-:Y:S05]  /*2050*/  BSYNC B0 ;  /* 0x0000000000007941 */ /* 0x000fea0003800000 */
.L_x_31:
[----:B------:R-:W-:Y:S01]  /*2060*/  FADD.FTZ R27, |R18|, -RZ ;  /* 0x800000ff121b7221 */ /* 0x000fe20000010200 */
[----:B------:R-:W-:Y:S01]  /*2070*/  BSSY B0, `(.L_x_34) ;  /* 0x0000015000007945 */ /* 0x000fe20003800000 */
[----:B------:R-:W-:-:S03]  /*2080*/  FSEL R3, R2, R3, P1 ;  /* 0x0000000302037208 */ /* 0x000fc60000800000 */
        /* <DEDUP_REMOVED lines=12> */
.L_x_35:
[----:B------:R-:W-:Y:S01]  /*2150*/  MOV R0, 0x3c80f082 ;  /* 0x3c80f08200007802 */ /* 0x000fe20000000f00 */
[----:B------:R-:W-:-:S04]  /*2160*/  FMUL R19, R18, R18 ;  /* 0x0000001212137220 */ /* 0x000fc80000400000 */
[----:B------:R-:W-:-:S04]  /*2170*/  FFMA.FTZ R0, R19, R0, -0.052303962409496307373 ;  /* 0xbd563cae13007423 */ /* 0x000fc80000010000 */
[----:B------:R-:W-:-:S04]  /*2180*/  FFMA.FTZ R0, R19, R0, 0.1331529766321182251 ;  /* 0x3e08594113007423 */ /* 0x000fc80000010000 */
[----:B------:R-:W-:-:S04]  /*2190*/  FFMA.FTZ R0, R19, R0, -0.33332768082618713379 ;  /* 0xbeaaa9ed13007423 */ /* 0x000fc80000010000 */
[----:B------:R-:W-:-:S04]  /*21a0*/  FFMA.FTZ R19, R19, R0, RZ ;  /* 0x0000000013137223 */ /* 0x000fc800000100ff */
[----:B------:R-:W-:-:S07]  /*21b0*/  FFMA.FTZ R26, R18, R19, R18 ;  /* 0x00000013121a7223 */ /* 0x000fce0000010012 */
.L_x_36:
[----:B------:R-:W-:Y:S05]  /*21c0*/  BSYNC B0 ;  /* 0x0000000000007941 */ /* 0x000fea0003800000 */
.L_x_34:
[----:B------:R-:W-:Y:S01]  /*21d0*/  FADD.FTZ R28, |R3|, -RZ ;  /* 0x800000ff031c7221 */ /* 0x000fe20000010200 */
[----:B------:R-:W-:Y:S01]  /*21e0*/  BSSY B0, `(.L_x_37) ;  /* 0x0000015000007945 */ /* 0x000fe20003800000 */
[----:B------:R-:W-:-:S03]  /*21f0*/  SHF.R.S32.HI R19, RZ, 0x1f, R32 ;  /* 0x0000001fff137819 */ /* 0x000fc60000011420 */
        /* <DEDUP_REMOVED lines=12> */
.L_x_38:
[----:B------:R-:W-:Y:S01]  /*22c0*/  MOV R0, 0x3c80f082 ;  /* 0x3c80f08200007802 */ /* 0x000fe20000000f00 */
[----:B------:R-:W-:-:S04]  /*22d0*/  FMUL R27, R3, R3 ;  /* 0x00000003031b7220 */ /* 0x000fc80000400000 */
[----:B------:R-:W-:-:S04]  /*22e0*/  FFMA.FTZ R0, R27, R0, -0.052303962409496307373 ;  /* 0xbd563cae1b007423 */ /* 0x000fc80000010000 */
[----:B------:R-:W-:-:S04]  /*22f0*/  FFMA.FTZ R0, R27, R0, 0.1331529766321182251 ;  /* 0x3e0859411b007423 */ /* 0x000fc80000010000 */
[----:B------:R-:W-:-:S04]  /*2300*/  FFMA.FTZ R0, R27, R0, -0.33332768082618713379 ;  /* 0xbeaaa9ed1b007423 */ /* 0x000fc80000010000 */
[----:B------:R-:W-:-:S04]  /*2310*/  FFMA.FTZ R0, R27, R0, RZ ;  /* 0x000000001b007223 */ /* 0x000fc800000100ff */
[----:B------:R-:W-:-:S07]  /*2320*/  FFMA.FTZ R3, R3, R0, R3 ;  /* 0x0000000003037223 */ /* 0x000fce0000010003 */
.L_x_39:
[----:B------:R-:W-:Y:S05]  /*2330*/  BSYNC B0 ;  /* 0x0000000000007941 */ /* 0x000fea0003800000 */
.L_x_37:
[----:B------:R-:W-:Y:S01]  /*2340*/  ULDC.64 UR6, c[0x0][0x210] ;  /* 0x0000840000067ab9 */ /* 0x000fe20000000a00 */
[----:B-----5:R-:W-:Y:S01]  /*2350*/  FFMA R4, R33, R21, R4 ;  /* 0x0000001521047223 */ /* 0x020fe20000000004 */
[----:B------:R-:W-:Y:S01]  /*2360*/  LEA R18, P0, R32, UR6, 0x2 ;  /* 0x0000000620127c11 */ /* 0x000fe2000f8010ff */
[----:B------:R-:W-:Y:S01]  /*2370*/  FFMA R5, R16, R20, R5 ;  /* 0x0000001410057223 */ /* 0x000fe20000000005 */
[----:B------:R-:W-:Y:S01]  /*2380*/  FFMA R6, R17, R22, R6 ;  /* 0x0000001611067223 */ /* 0x000fe20000000006 */
[----:B------:R-:W-:Y:S01]  /*2390*/  FFMA R7, R12, R23, R7 ;  /* 0x000000170c077223 */ /* 0x000fe20000000007 */
[----:B------:R-:W-:Y:S01]  /*23a0*/  LEA.HI.X R19, R32, UR7, R19, 0x2, P0 ;  /* 0x0000000720137c11 */ /* 0x000fe200080f1413 */
[----:B------:R-:W-:Y:S01]  /*23b0*/  FFMA R8, R13, R24, R8 ;  /* 0x000000180d087223 */ /* 0x000fe20000000008 */
[----:B------:R-:W-:Y:S01]  /*23c0*/  FFMA R9, R14, R25, R9 ;  /* 0x000000190e097223 */ /* 0x000fe20000000009 */
[----:B------:R-:W-:Y:S01]  /*23d0*/  FFMA R10, R15, R26, R10 ;  /* 0x0000001a0f0a7223 */ /* 0x000fe2000000000a */
[----:B------:R-:W-:Y:S01]  /*23e0*/  FFMA R11, R2, R3, R11 ;  /* 0x00000003020b7223 */ /* 0x000fe2000000000b */
[----:B------:R-:W-:Y:S04]  /*23f0*/  STG.E.128 desc[UR4][R18.64], R4 ;  /* 0x0000000412007986 */ /* 0x000fe8000c101d04 */
[----:B------:R-:W-:Y:S01]  /*2400*/  STG.E.128 desc[UR4][R18.64+0x800], R8 ;  /* 0x0008000812007986 */ /* 0x000fe2000c101d04 */
[----:B------:R-:W-:Y:S05]  /*2410*/  EXIT ;  /* 0x000000000000794d */ /* 0x000fea0003800000 */
.L_x_40:
[----:B------:R-:W-:-:S00]  /*2420*/  BRA `(.L_x_40) ;  /* 0xfffffffc00fc7947 */ /* 0x000fc0000383ffff */
[----:B------:R-:W-:-:S00]  /*2430*/  NOP ;  /* 0x0000000000007918 */ /* 0x000fc00000000000 */
        /* <DEDUP_REMOVED lines=12> */
.L_x_41:


//--------------------- .nv.global.init           --------------------------
	.section	.nv.global.init,"aw",@progbits
.nv.global.init:
	.type		_$_str,@object
	.size		_$_str,(_$_str_$_2 - _$_str)
_$_str:
        /*0000*/ 	.byte	0x5f, 0x5f, 0x43, 0x55, 0x44, 0x41, 0x5f, 0x46, 0x54, 0x5a, 0x00
	.type		_$_str_$_2,@object
	.size		_$_str_$_2,(.L_1 - _$_str_$_2)
_$_str_$_2:
        /*000b*/ 	.byte	0x5f, 0x5f, 0x43, 0x55, 0x44, 0x41, 0x5f, 0x50, 0x52, 0x45, 0x43, 0x5f, 0x53, 0x51, 0x52, 0x54
        /*001b*/ 	.byte	0x00
.L_1:


//--------------------- .nv.constant0.triton_poi_fused__native_batch_norm_legit_no_training_add_mul_softplus_tanh_6 --------------------------
	.section	.nv.constant0.triton_poi_fused__native_batch_norm_legit_no_training_add_mul_softplus_tanh_6,"a",@progbits
	.sectionflags	@""
	.align	4
.nv.constant0.triton_poi_fused__native_batch_norm_legit_no_training_add_mul_softplus_tanh_6:
	.zero		588
